// auto-generated by cutlass_sweep.gemm — config: {"arch": "sm_90", "cluster_m": 1, "cluster_n": 8, "dtype": "bf16", "dtype_b": "bf16", "layout": "nt", "stages": 0, "tile_k": 128, "tile_m": 128, "tile_n": 64}
#include "cutlass/cutlass.h"
#include "cutlass/gemm/collective/collective_builder.hpp"
#include "cutlass/gemm/device/gemm_universal_adapter.h"
#include "cutlass/gemm/kernel/gemm_universal.hpp"
#include "cutlass/epilogue/collective/collective_builder.hpp"

using ElemA = cutlass::bfloat16_t;
using ElemB = cutlass::bfloat16_t;
using ElemCD = cutlass::bfloat16_t;
using Acc  = float;
using TileShape    = cute::Shape<cute::_128, cute::_64, cute::_128>;
using ClusterShape = cute::Shape<cute::_1, cute::_8, cute::_1>;

using CollectiveEpilogue = typename cutlass::epilogue::collective::CollectiveBuilder<
    cutlass::arch::Sm90, cutlass::arch::OpClassTensorOp,
    TileShape, ClusterShape,
    cutlass::epilogue::collective::EpilogueTileAuto,
    Acc, Acc,
    ElemCD, cutlass::layout::RowMajor, 128 / cutlass::sizeof_bits<ElemCD>::value,
    ElemCD, cutlass::layout::RowMajor, 128 / cutlass::sizeof_bits<ElemCD>::value,
    cutlass::epilogue::collective::EpilogueScheduleAuto
  >::CollectiveOp;

using CollectiveMainloop = typename cutlass::gemm::collective::CollectiveBuilder<
    cutlass::arch::Sm90, cutlass::arch::OpClassTensorOp,
    ElemA, cutlass::layout::RowMajor, 128 / cutlass::sizeof_bits<ElemA>::value,
    ElemB, cutlass::layout::ColumnMajor, 128 / cutlass::sizeof_bits<ElemB>::value,
    Acc,
    TileShape, ClusterShape,
    cutlass::gemm::collective::StageCountAutoCarveout<static_cast<int>(sizeof(typename CollectiveEpilogue::SharedStorage))>,
    cutlass::gemm::collective::KernelScheduleAuto
  >::CollectiveOp;

using GemmKernel = cutlass::gemm::kernel::GemmUniversal<
    cute::Shape<int,int,int,int>,
    CollectiveMainloop,
    CollectiveEpilogue
>;
using Gemm = cutlass::gemm::device::GemmUniversalAdapter<GemmKernel>;

// Force the device kernel symbol into the cubin without needing a host main.
auto* _anchor = &cutlass::device_kernel<GemmKernel>;


// ===== COMPILED SASS (sm_90a) =====

	.target	sm_90a

	.elftype	@"ET_EXEC"


//--------------------- .note.nv.tkinfo           --------------------------
	.section	.note.nv.tkinfo,"",@"SHT_NOTE"
	.sectionflags	@"SHF_NOTE_NV_TKINFO"
	.tkinfo
        /*0018*/ 	.word	0x00000002
        /*0030*/ 	.string	""
        /*0030*/ 	.string	"ptxas"
        /*0030*/ 	.string	"Cuda compilation tools, release 13.0, V13.0.88"
        /*0030*/ 	.string	"Build cuda_13.0.r13.0/compiler.36424714_0"
        /*0030*/ 	.string	"-arch sm_90a -m 64 "



//--------------------- .note.nv.cuinfo           --------------------------
	.section	.note.nv.cuinfo,"",@"SHT_NOTE"
	.sectionflags	@"SHF_NOTE_NV_CUINFO"
        /*0018*/ 	.short	0x0002
        /*001a*/ 	.short	0x005a
        /*001c*/ 	.short	0x0082
	.zero		2


//--------------------- .nv.info                  --------------------------
	.section	.nv.info,"",@"SHT_CUDA_INFO"
	.align	4


	//----- nvinfo : EIATTR_REGCOUNT
	.align		4
        /*0000*/ 	.byte	0x04, 0x2f
        /*0002*/ 	.short	(.L_15 - .L_14)
	.align		4
.L_14:
        /*0004*/ 	.word	index@(_ZN7cutlass13device_kernelINS_4gemm6kernel13GemmUniversalIN4cute5tupleIJiiiiEEENS1_10collective13CollectiveMmaINS1_34MainloopSm90TmaGmmaWarpSpecializedILi4ENS5_IJNS4_1CILi1EEENSA_ILi8EEESB_EEENS1_35KernelTmaWarpSpecializedCooperativeEEENS5_IJNSA_ILi128EEENSA_ILi64EEESG_EEENS_10bfloat16_tENS5_IJlSB_lEEESJ_SK_NS4_8TiledMMAINS4_8MMA_AtomIJNS4_4SM904GMMA27MMA_64x64x16_F32BF16BF16_SSILNSO_5MajorE0ELSQ_0ELNSO_7ScaleInE1ELSR_1EEEEEENS4_6LayoutINS5_IJNSA_ILi2EEESB_SB_EEENS5_IJSB_NSA_ILi0EEESX_EEEEENS5_IJNS4_10UnderscoreES10_S10_EEEEENS4_23SM90_TMA_LOAD_MULTICASTENS4_14ComposedLayoutINS4_7SwizzleILi3ELi4ELi3EEENS4_18smem_ptr_flag_bitsILi16EEENSU_INS5_IJSC_SH_EEENS5_IJSH_SB_EEEEEEEvNS4_8identityENS4_13SM90_TMA_LOADES1C_vS1D_EENS_8epilogue10collective6detail29Sm90TmaWarpSpecializedAdapterINS1H_15DefaultEpilogueISJ_SK_SK_NS1G_6thread17LinearCombinationISJ_Li1EffLNS1L_9ScaleType4KindE0ELNS_15FloatRoundStyleE2ESJ_EENS1_15EpilogueDefaultEEEEEvvEEEEvNT_6ParamsE)
        /*0008*/ 	.word	0x000000a8


	//----- nvinfo : EIATTR_FRAME_SIZE
	.align		4
.L_15:
        /*000c*/ 	.byte	0x04, 0x11
        /*000e*/ 	.short	(.L_17 - .L_16)
	.align		4
.L_16:
        /*0010*/ 	.word	index@(_ZN7cutlass13device_kernelINS_4gemm6kernel13GemmUniversalIN4cute5tupleIJiiiiEEENS1_10collective13CollectiveMmaINS1_34MainloopSm90TmaGmmaWarpSpecializedILi4ENS5_IJNS4_1CILi1EEENSA_ILi8EEESB_EEENS1_35KernelTmaWarpSpecializedCooperativeEEENS5_IJNSA_ILi128EEENSA_ILi64EEESG_EEENS_10bfloat16_tENS5_IJlSB_lEEESJ_SK_NS4_8TiledMMAINS4_8MMA_AtomIJNS4_4SM904GMMA27MMA_64x64x16_F32BF16BF16_SSILNSO_5MajorE0ELSQ_0ELNSO_7ScaleInE1ELSR_1EEEEEENS4_6LayoutINS5_IJNSA_ILi2EEESB_SB_EEENS5_IJSB_NSA_ILi0EEESX_EEEEENS5_IJNS4_10UnderscoreES10_S10_EEEEENS4_23SM90_TMA_LOAD_MULTICASTENS4_14ComposedLayoutINS4_7SwizzleILi3ELi4ELi3EEENS4_18smem_ptr_flag_bitsILi16EEENSU_INS5_IJSC_SH_EEENS5_IJSH_SB_EEEEEEEvNS4_8identityENS4_13SM90_TMA_LOADES1C_vS1D_EENS_8epilogue10collective6detail29Sm90TmaWarpSpecializedAdapterINS1H_15DefaultEpilogueISJ_SK_SK_NS1G_6thread17LinearCombinationISJ_Li1EffLNS1L_9ScaleType4KindE0ELNS_15FloatRoundStyleE2ESJ_EENS1_15EpilogueDefaultEEEEEvvEEEEvNT_6ParamsE)
        /*0014*/ 	.word	0x00000000


	//----- nvinfo : EIATTR_MIN_STACK_SIZE
	.align		4
.L_17:
        /*0018*/ 	.byte	0x04, 0x12
        /*001a*/ 	.short	(.L_19 - .L_18)
	.align		4
.L_18:
        /*001c*/ 	.word	index@(_ZN7cutlass13device_kernelINS_4gemm6kernel13GemmUniversalIN4cute5tupleIJiiiiEEENS1_10collective13CollectiveMmaINS1_34MainloopSm90TmaGmmaWarpSpecializedILi4ENS5_IJNS4_1CILi1EEENSA_ILi8EEESB_EEENS1_35KernelTmaWarpSpecializedCooperativeEEENS5_IJNSA_ILi128EEENSA_ILi64EEESG_EEENS_10bfloat16_tENS5_IJlSB_lEEESJ_SK_NS4_8TiledMMAINS4_8MMA_AtomIJNS4_4SM904GMMA27MMA_64x64x16_F32BF16BF16_SSILNSO_5MajorE0ELSQ_0ELNSO_7ScaleInE1ELSR_1EEEEEENS4_6LayoutINS5_IJNSA_ILi2EEESB_SB_EEENS5_IJSB_NSA_ILi0EEESX_EEEEENS5_IJNS4_10UnderscoreES10_S10_EEEEENS4_23SM90_TMA_LOAD_MULTICASTENS4_14ComposedLayoutINS4_7SwizzleILi3ELi4ELi3EEENS4_18smem_ptr_flag_bitsILi16EEENSU_INS5_IJSC_SH_EEENS5_IJSH_SB_EEEEEEEvNS4_8identityENS4_13SM90_TMA_LOADES1C_vS1D_EENS_8epilogue10collective6detail29Sm90TmaWarpSpecializedAdapterINS1H_15DefaultEpilogueISJ_SK_SK_NS1G_6thread17LinearCombinationISJ_Li1EffLNS1L_9ScaleType4KindE0ELNS_15FloatRoundStyleE2ESJ_EENS1_15EpilogueDefaultEEEEEvvEEEEvNT_6ParamsE)
        /*0020*/ 	.word	0x00000000
.L_19:


//--------------------- .nv.compat                --------------------------
	.section	.nv.compat,"",@"SHT_CUDA_COMPAT_INFO"
	.align	4
        /*0000*/ 	.byte	0x02, 0x09, 0x01, 0x00, 0x02, 0x02, 0x04, 0x00, 0x02, 0x05, 0x05, 0x00, 0x03, 0x07, 0x01, 0x01
        /*0010*/ 	.byte	0x02, 0x03, 0x01, 0x00, 0x02, 0x06, 0x01, 0x00, 0x04, 0x0b, 0x08, 0x00, 0x00, 0x00, 0x00, 0x00
        /*0020*/ 	.byte	0x00, 0x00, 0x00, 0x00


//--------------------- .nv.info._ZN7cutlass13device_kernelINS_4gemm6kernel13GemmUniversalIN4cute5tupleIJiiiiEEENS1_10collective13CollectiveMmaINS1_34MainloopSm90TmaGmmaWarpSpecializedILi4ENS5_IJNS4_1CILi1EEENSA_ILi8EEESB_EEENS1_35KernelTmaWarpSpecializedCooperativeEEENS5_IJNSA_ILi128EEENSA_ILi64EEESG_EEENS_10bfloat16_tENS5_IJlSB_lEEESJ_SK_NS4_8TiledMMAINS4_8MMA_AtomIJNS4_4SM904GMMA27MMA_64x64x16_F32BF16BF16_SSILNSO_5MajorE0ELSQ_0ELNSO_7ScaleInE1ELSR_1EEEEEENS4_6LayoutINS5_IJNSA_ILi2EEESB_SB_EEENS5_IJSB_NSA_ILi0EEESX_EEEEENS5_IJNS4_10UnderscoreES10_S10_EEEEENS4_23SM90_TMA_LOAD_MULTICASTENS4_14ComposedLayoutINS4_7SwizzleILi3ELi4ELi3EEENS4_18smem_ptr_flag_bitsILi16EEENSU_INS5_IJSC_SH_EEENS5_IJSH_SB_EEEEEEEvNS4_8identityENS4_13SM90_TMA_LOADES1C_vS1D_EENS_8epilogue10collective6detail29Sm90TmaWarpSpecializedAdapterINS1H_15DefaultEpilogueISJ_SK_SK_NS1G_6thread17LinearCombinationISJ_Li1EffLNS1L_9ScaleType4KindE0ELNS_15FloatRoundStyleE2ESJ_EENS1_15EpilogueDefaultEEEEEvvEEEEvNT_6ParamsE --------------------------
	.section	.nv.info._ZN7cutlass13device_kernelINS_4gemm6kernel13GemmUniversalIN4cute5tupleIJiiiiEEENS1_10collective13CollectiveMmaINS1_34MainloopSm90TmaGmmaWarpSpecializedILi4ENS5_IJNS4_1CILi1EEENSA_ILi8EEESB_EEENS1_35KernelTmaWarpSpecializedCooperativeEEENS5_IJNSA_ILi128EEENSA_ILi64EEESG_EEENS_10bfloat16_tENS5_IJlSB_lEEESJ_SK_NS4_8TiledMMAINS4_8MMA_AtomIJNS4_4SM904GMMA27MMA_64x64x16_F32BF16BF16_SSILNSO_5MajorE0ELSQ_0ELNSO_7ScaleInE1ELSR_1EEEEEENS4_6LayoutINS5_IJNSA_ILi2EEESB_SB_EEENS5_IJSB_NSA_ILi0EEESX_EEEEENS5_IJNS4_10UnderscoreES10_S10_EEEEENS4_23SM90_TMA_LOAD_MULTICASTENS4_14ComposedLayoutINS4_7SwizzleILi3ELi4ELi3EEENS4_18smem_ptr_flag_bitsILi16EEENSU_INS5_IJSC_SH_EEENS5_IJSH_SB_EEEEEEEvNS4_8identityENS4_13SM90_TMA_LOADES1C_vS1D_EENS_8epilogue10collective6detail29Sm90TmaWarpSpecializedAdapterINS1H_15DefaultEpilogueISJ_SK_SK_NS1G_6thread17LinearCombinationISJ_Li1EffLNS1L_9ScaleType4KindE0ELNS_15FloatRoundStyleE2ESJ_EENS1_15EpilogueDefaultEEEEEvvEEEEvNT_6ParamsE,"",@"SHT_CUDA_INFO"
	.sectionflags	@""
	.align	4


	//----- nvinfo : EIATTR_CUDA_API_VERSION
	.align		4
        /*0000*/ 	.byte	0x04, 0x37
        /*0002*/ 	.short	(.L_21 - .L_20)
.L_20:
        /*0004*/ 	.word	0x00000082


	//----- nvinfo : EIATTR_KPARAM_INFO
	.align		4
.L_21:
        /*0008*/ 	.byte	0x04, 0x17
        /*000a*/ 	.short	(.L_23 - .L_22)
.L_22:
        /*000c*/ 	.word	0x00000000
        /*0010*/ 	.short	0x0000
        /*0012*/ 	.short	0x0070
        /*0014*/ 	.byte	0x00, 0xf0, 0x01, 0x10


	//----- nvinfo : EIATTR_SPARSE_MMA_MASK
	.align		4
.L_23:
        /*0018*/ 	.byte	0x03, 0x50
        /*001a*/ 	.short	0x0000


	//----- nvinfo : EIATTR_MAXREG_COUNT
	.align		4
        /*001c*/ 	.byte	0x03, 0x1b
        /*001e*/ 	.short	0x00a8


	//----- nvinfo : EIATTR_NUM_BARRIERS
	.align		4
        /*0020*/ 	.byte	0x02, 0x4c
        /*0022*/ 	.byte	0x01
	.zero		1


	//----- nvinfo : EIATTR_EXTERNS
	.align		4
        /*0024*/ 	.byte	0x04, 0x0f
        /*0026*/ 	.short	(.L_25 - .L_24)


	//   ....[0]....
	.align		4
.L_24:
        /*0028*/ 	.word	index@(__assertfail)


	//----- nvinfo : EIATTR_MERCURY_ISA_VERSION
	.align		4
.L_25:
        /*002c*/ 	.byte	0x03, 0x5f
        /*002e*/ 	.short	0x0101


	//----- nvinfo : EIATTR_INT_WARP_WIDE_INSTR_OFFSETS
	.align		4
        /*0030*/ 	.byte	0x04, 0x31
        /*0032*/ 	.short	(.L_27 - .L_26)


	//   ....[0]....
.L_26:
        /*0034*/ 	.word	0x00000430


	//   ....[1]....
        /*0038*/ 	.word	0x00000450


	//   ....[2]....
        /*003c*/ 	.word	0x00000620


	//   ....[3]....
        /*0040*/ 	.word	0x00002210


	//----- nvinfo : EIATTR_COOP_GROUP_MASK_REGIDS
	.align		4
.L_27:
        /*0044*/ 	.byte	0x04, 0x29
        /*0046*/ 	.short	(.L_29 - .L_28)


	//   ....[0]....
.L_28:
        /*0048*/ 	.word	0xffffffff


	//   ....[1]....
        /*004c*/ 	.word	0xffffffff


	//   ....[2]....
        /*0050*/ 	.word	0xffffffff


	//   ....[3]....
        /*0054*/ 	.word	0xffffffff


	//   ....[4]....
        /*0058*/ 	.word	0xffffffff


	//   ....[5]....
        /*005c*/ 	.word	0xffffffff


	//----- nvinfo : EIATTR_COOP_GROUP_INSTR_OFFSETS
	.align		4
.L_29:
        /*0060*/ 	.byte	0x04, 0x28
        /*0062*/ 	.short	(.L_31 - .L_30)


	//   ....[0]....
.L_30:
        /*0064*/ 	.word	0x00000060


	//   ....[1]....
        /*0068*/ 	.word	0x00000070


	//   ....[2]....
        /*006c*/ 	.word	0x00000130


	//   ....[3]....
        /*0070*/ 	.word	0x000002d0


	//   ....[4]....
        /*0074*/ 	.word	0x00000790


	//   ....[5]....
        /*0078*/ 	.word	0x00001410


	//----- nvinfo : EIATTR_REG_RECONFIG
	.align		4
.L_31:
        /*007c*/ 	.byte	0x01, 0x54
	.zero		2


	//----- nvinfo : EIATTR_SYSCALL_OFFSETS
	.align		4
        /*0080*/ 	.byte	0x04, 0x46
        /*0082*/ 	.short	(.L_33 - .L_32)


	//   ....[0]....
.L_32:
        /*0084*/ 	.word	0x00001600


	//----- nvinfo : EIATTR_MBARRIER_INSTR_OFFSETS
	.align		4
.L_33:
        /*0088*/ 	.byte	0x04, 0x39
        /*008a*/ 	.short	(.L_35 - .L_34)


	//   ....[0]....
.L_34:
        /*008c*/ 	.word	0x00000230
        /*0090*/ 	.word	0x000000ff
        /*0094*/ 	.word	0x00000000
        /*0098*/ 	.short	0x0100
        /*009a*/ 	.byte	0x08
	.zero		1


	//   ....[1]....
        /*009c*/ 	.word	0x00000240
        /*00a0*/ 	.word	0x000000ff
        /*00a4*/ 	.word	0x00000020
        /*00a8*/ 	.short	0x0100
        /*00aa*/ 	.byte	0x08
	.zero		1


	//   ....[2]....
        /*00ac*/ 	.word	0x00000250
        /*00b0*/ 	.word	0x000000ff
        /*00b4*/ 	.word	0x00000008
        /*00b8*/ 	.short	0x0100
        /*00ba*/ 	.byte	0x08
	.zero		1


	//   ....[3]....
        /*00bc*/ 	.word	0x00000260
        /*00c0*/ 	.word	0x000000ff
        /*00c4*/ 	.word	0x00000028
        /*00c8*/ 	.short	0x0100
        /*00ca*/ 	.byte	0x08
	.zero		1


	//   ....[4]....
        /*00cc*/ 	.word	0x00000270
        /*00d0*/ 	.word	0x000000ff
        /*00d4*/ 	.word	0x00000010
        /*00d8*/ 	.short	0x0100
        /*00da*/ 	.byte	0x08
	.zero		1


	//   ....[5]....
        /*00dc*/ 	.word	0x00000280
        /*00e0*/ 	.word	0x000000ff
        /*00e4*/ 	.word	0x00000030
        /*00e8*/ 	.short	0x0100
        /*00ea*/ 	.byte	0x08
	.zero		1


	//   ....[6]....
        /*00ec*/ 	.word	0x00000290
        /*00f0*/ 	.word	0x000000ff
        /*00f4*/ 	.word	0x00000018
        /*00f8*/ 	.short	0x0100
        /*00fa*/ 	.byte	0x08
	.zero		1


	//   ....[7]....
        /*00fc*/ 	.word	0x000002a0
        /*0100*/ 	.word	0x000000ff
        /*0104*/ 	.word	0x00000038
        /*0108*/ 	.short	0x0100
        /*010a*/ 	.byte	0x08
	.zero		1


	//   ....[8]....
        /*010c*/ 	.word	0x000006c0
        /*0110*/ 	.word	0x000000ff
        /*0114*/ 	.word	0x00000050
        /*0118*/ 	.short	0x0100
        /*011a*/ 	.byte	0x06
	.zero		1


	//   ....[9]....
        /*011c*/ 	.word	0x00000740
        /*0120*/ 	.word	0x000000ff
        /*0124*/ 	.word	0x00000058
        /*0128*/ 	.short	0x0100
        /*012a*/ 	.byte	0x06
	.zero		1


	//   ....[10]....
        /*012c*/ 	.word	0x000016c0
        /*0130*/ 	.word	0x00000003
        /*0134*/ 	.word	0x00000000
        /*0138*/ 	.short	0x010a
        /*013a*/ 	.byte	0x3f
	.zero		1


	//   ....[11]....
        /*013c*/ 	.word	0x00001720
        /*0140*/ 	.word	0x00000003
        /*0144*/ 	.word	0x00000000
        /*0148*/ 	.short	0x010a
        /*014a*/ 	.byte	0x3f
	.zero		1


	//   ....[12]....
        /*014c*/ 	.word	0x00001c60
        /*0150*/ 	.word	0x00000005
        /*0154*/ 	.word	0x00000000
        /*0158*/ 	.short	0x010a
        /*015a*/ 	.byte	0x3f
	.zero		1


	//   ....[13]....
        /*015c*/ 	.word	0x00001ca0
        /*0160*/ 	.word	0x00000005
        /*0164*/ 	.word	0x00000000
        /*0168*/ 	.short	0x010a
        /*016a*/ 	.byte	0x3f
	.zero		1


	//   ....[14]....
        /*016c*/ 	.word	0x000020c0
        /*0170*/ 	.word	0x00000004
        /*0174*/ 	.word	0x00000000
        /*0178*/ 	.short	0x0101
        /*017a*/ 	.byte	0x3f
	.zero		1


	//   ....[15]....
        /*017c*/ 	.word	0x00002280
        /*0180*/ 	.word	0x00000000
        /*0184*/ 	.word	0x00000000
        /*0188*/ 	.short	0x0101
        /*018a*/ 	.byte	0x3f
	.zero		1


	//   ....[16]....
        /*018c*/ 	.word	0x00005530
        /*0190*/ 	.word	0x00000015
        /*0194*/ 	.word	0x00000020
        /*0198*/ 	.short	0x010a
        /*019a*/ 	.byte	0x3f
	.zero		1


	//   ....[17]....
        /*019c*/ 	.word	0x000059b0
        /*01a0*/ 	.word	0x00000006
        /*01a4*/ 	.word	0x00000058
        /*01a8*/ 	.short	0x0101
        /*01aa*/ 	.byte	0x3f
	.zero		1


	//   ....[18]....
        /*01ac*/ 	.word	0x000060d0
        /*01b0*/ 	.word	0x00000007
        /*01b4*/ 	.word	0x00000000
        /*01b8*/ 	.short	0x010a
        /*01ba*/ 	.byte	0x3f
	.zero		1


	//   ....[19]....
        /*01bc*/ 	.word	0x00006150
        /*01c0*/ 	.word	0x00000006
        /*01c4*/ 	.word	0x00000000
        /*01c8*/ 	.short	0x010a
        /*01ca*/ 	.byte	0x3f
	.zero		1


	//   ....[20]....
        /*01cc*/ 	.word	0x000061e0
        /*01d0*/ 	.word	0x00000007
        /*01d4*/ 	.word	0x00000000
        /*01d8*/ 	.short	0x010a
        /*01da*/ 	.byte	0x3f
	.zero		1


	//   ....[21]....
        /*01dc*/ 	.word	0x00006270
        /*01e0*/ 	.word	0x00000005
        /*01e4*/ 	.word	0x00000000
        /*01e8*/ 	.short	0x010a
        /*01ea*/ 	.byte	0x3f
	.zero		1


	//   ....[22]....
        /*01ec*/ 	.word	0x000062d0
        /*01f0*/ 	.word	0x00000003
        /*01f4*/ 	.word	0x00000000
        /*01f8*/ 	.short	0x010a
        /*01fa*/ 	.byte	0x3f
	.zero		1


	//   ....[23]....
        /*01fc*/ 	.word	0x00006320
        /*0200*/ 	.word	0x00000005
        /*0204*/ 	.word	0x00000000
        /*0208*/ 	.short	0x010a
        /*020a*/ 	.byte	0x3f
	.zero		1


	//   ....[24]....
        /*020c*/ 	.word	0x000063f0
        /*0210*/ 	.word	0x00000015
        /*0214*/ 	.word	0x00000020
        /*0218*/ 	.short	0x010a
        /*021a*/ 	.byte	0x3f
	.zero		1


	//   ....[25]....
        /*021c*/ 	.word	0x000064c0
        /*0220*/ 	.word	0x00000007
        /*0224*/ 	.word	0x00000000
        /*0228*/ 	.short	0x010a
        /*022a*/ 	.byte	0x3f
	.zero		1


	//   ....[26]....
        /*022c*/ 	.word	0x00006510
        /*0230*/ 	.word	0x00000006
        /*0234*/ 	.word	0x00000000
        /*0238*/ 	.short	0x010a
        /*023a*/ 	.byte	0x3f
	.zero		1


	//   ....[27]....
        /*023c*/ 	.word	0x00006560
        /*0240*/ 	.word	0x00000007
        /*0244*/ 	.word	0x00000000
        /*0248*/ 	.short	0x010a
        /*024a*/ 	.byte	0x3f
	.zero		1


	//----- nvinfo : EIATTR_NUM_MBARRIERS
	.align		4
.L_35:
        /*024c*/ 	.byte	0x03, 0x38
        /*024e*/ 	.short	0x000a


	//----- nvinfo : EIATTR_EXIT_INSTR_OFFSETS
	.align		4
        /*0250*/ 	.byte	0x04, 0x1c
        /*0252*/ 	.short	(.L_37 - .L_36)


	//   ....[0]....
.L_36:
        /*0254*/ 	.word	0x00000960


	//   ....[1]....
        /*0258*/ 	.word	0x00001170


	//   ....[2]....
        /*025c*/ 	.word	0x00004cc0


	//   ....[3]....
        /*0260*/ 	.word	0x00005220


	//   ....[4]....
        /*0264*/ 	.word	0x000062c0


	//----- nvinfo : EIATTR_MAX_THREADS
	.align		4
.L_37:
        /*0268*/ 	.byte	0x04, 0x05
        /*026a*/ 	.short	(.L_39 - .L_38)
.L_38:
        /*026c*/ 	.word	0x00000180
        /*0270*/ 	.word	0x00000001
        /*0274*/ 	.word	0x00000001


	//----- nvinfo : EIATTR_CRS_STACK_SIZE
	.align		4
.L_39:
        /*0278*/ 	.byte	0x04, 0x1e
        /*027a*/ 	.short	(.L_41 - .L_40)
.L_40:
        /*027c*/ 	.word	0x00000000


	//----- nvinfo : EIATTR_CBANK_PARAM_SIZE
	.align		4
.L_41:
        /*0280*/ 	.byte	0x03, 0x19
        /*0282*/ 	.short	0x0470


	//----- nvinfo : EIATTR_PARAM_CBANK
	.align		4
        /*0284*/ 	.byte	0x04, 0x0a
        /*0286*/ 	.short	(.L_43 - .L_42)
	.align		4
.L_42:
        /*0288*/ 	.word	index@(.nv.constant0._ZN7cutlass13device_kernelINS_4gemm6kernel13GemmUniversalIN4cute5tupleIJiiiiEEENS1_10collective13CollectiveMmaINS1_34MainloopSm90TmaGmmaWarpSpecializedILi4ENS5_IJNS4_1CILi1EEENSA_ILi8EEESB_EEENS1_35KernelTmaWarpSpecializedCooperativeEEENS5_IJNSA_ILi128EEENSA_ILi64EEESG_EEENS_10bfloat16_tENS5_IJlSB_lEEESJ_SK_NS4_8TiledMMAINS4_8MMA_AtomIJNS4_4SM904GMMA27MMA_64x64x16_F32BF16BF16_SSILNSO_5MajorE0ELSQ_0ELNSO_7ScaleInE1ELSR_1EEEEEENS4_6LayoutINS5_IJNSA_ILi2EEESB_SB_EEENS5_IJSB_NSA_ILi0EEESX_EEEEENS5_IJNS4_10UnderscoreES10_S10_EEEEENS4_23SM90_TMA_LOAD_MULTICASTENS4_14ComposedLayoutINS4_7SwizzleILi3ELi4ELi3EEENS4_18smem_ptr_flag_bitsILi16EEENSU_INS5_IJSC_SH_EEENS5_IJSH_SB_EEEEEEEvNS4_8identityENS4_13SM90_TMA_LOADES1C_vS1D_EENS_8epilogue10collective6detail29Sm90TmaWarpSpecializedAdapterINS1H_15DefaultEpilogueISJ_SK_SK_NS1G_6thread17LinearCombinationISJ_Li1EffLNS1L_9ScaleType4KindE0ELNS_15FloatRoundStyleE2ESJ_EENS1_15EpilogueDefaultEEEEEvvEEEEvNT_6ParamsE)
        /*028c*/ 	.short	0x0210
        /*028e*/ 	.short	0x0470


	//----- nvinfo : EIATTR_SW_WAR
	.align		4
.L_43:
        /*0290*/ 	.byte	0x04, 0x36
        /*0292*/ 	.short	(.L_45 - .L_44)
.L_44:
        /*0294*/ 	.word	0x00000008
.L_45:


//--------------------- .nv.callgraph             --------------------------
	.section	.nv.callgraph,"",@"SHT_CUDA_CALLGRAPH"
	.align	4
	.sectionentsize	8
	.align		4
        /*0000*/ 	.word	0x00000000
	.align		4
        /*0004*/ 	.word	0xffffffff
	.align		4
        /*0008*/ 	.word	index@(_ZN7cutlass13device_kernelINS_4gemm6kernel13GemmUniversalIN4cute5tupleIJiiiiEEENS1_10collective13CollectiveMmaINS1_34MainloopSm90TmaGmmaWarpSpecializedILi4ENS5_IJNS4_1CILi1EEENSA_ILi8EEESB_EEENS1_35KernelTmaWarpSpecializedCooperativeEEENS5_IJNSA_ILi128EEENSA_ILi64EEESG_EEENS_10bfloat16_tENS5_IJlSB_lEEESJ_SK_NS4_8TiledMMAINS4_8MMA_AtomIJNS4_4SM904GMMA27MMA_64x64x16_F32BF16BF16_SSILNSO_5MajorE0ELSQ_0ELNSO_7ScaleInE1ELSR_1EEEEEENS4_6LayoutINS5_IJNSA_ILi2EEESB_SB_EEENS5_IJSB_NSA_ILi0EEESX_EEEEENS5_IJNS4_10UnderscoreES10_S10_EEEEENS4_23SM90_TMA_LOAD_MULTICASTENS4_14ComposedLayoutINS4_7SwizzleILi3ELi4ELi3EEENS4_18smem_ptr_flag_bitsILi16EEENSU_INS5_IJSC_SH_EEENS5_IJSH_SB_EEEEEEEvNS4_8identityENS4_13SM90_TMA_LOADES1C_vS1D_EENS_8epilogue10collective6detail29Sm90TmaWarpSpecializedAdapterINS1H_15DefaultEpilogueISJ_SK_SK_NS1G_6thread17LinearCombinationISJ_Li1EffLNS1L_9ScaleType4KindE0ELNS_15FloatRoundStyleE2ESJ_EENS1_15EpilogueDefaultEEEEEvvEEEEvNT_6ParamsE)
	.align		4
        /*000c*/ 	.word	index@(__assertfail)
	.align		4
        /*0010*/ 	.word	0x00000000
	.align		4
        /*0014*/ 	.word	0xfffffffe
	.align		4
        /*0018*/ 	.word	0x00000000
	.align		4
        /*001c*/ 	.word	0xfffffffd
	.align		4
        /*0020*/ 	.word	0x00000000
	.align		4
        /*0024*/ 	.word	0xfffffffc


//--------------------- .nv.constant4             --------------------------
	.section	.nv.constant4,"a",@progbits
	.align	8
	.align		8
.nv.constant4:
        /*0000*/ 	.dword	__assertfail
	.align		8
        /*0008*/ 	.dword	__unnamed_1
	.align		8
        /*0010*/ 	.dword	_ZN40_INTERNAL_cb495290_4_k_cu_b6761cf8_238864cuda3std3__45__cpo5beginE
	.align		8
        /*0018*/ 	.dword	_ZN40_INTERNAL_cb495290_4_k_cu_b6761cf8_238864cuda3std3__45__cpo3endE
	.align		8
        /*0020*/ 	.dword	_ZN40_INTERNAL_cb495290_4_k_cu_b6761cf8_238864cuda3std3__45__cpo6cbeginE
	.align		8
        /*0028*/ 	.dword	_ZN40_INTERNAL_cb495290_4_k_cu_b6761cf8_238864cuda3std3__45__cpo4cendE
	.align		8
        /*0030*/ 	.dword	_ZN40_INTERNAL_cb495290_4_k_cu_b6761cf8_238864cuda3std3__442_GLOBAL__N__cb495290_4_k_cu_b6761cf8_238866ignoreE
	.align		8
        /*0038*/ 	.dword	_ZN40_INTERNAL_cb495290_4_k_cu_b6761cf8_238864cuda3std3__419piecewise_constructE
	.align		8
        /*0040*/ 	.dword	_ZN40_INTERNAL_cb495290_4_k_cu_b6761cf8_238864cuda3std3__48in_placeE
	.align		8
        /*0048*/ 	.dword	_ZN40_INTERNAL_cb495290_4_k_cu_b6761cf8_238864cuda3std6ranges3__45__cpo4swapE
	.align		8
        /*0050*/ 	.dword	_ZN40_INTERNAL_cb495290_4_k_cu_b6761cf8_238864cuda3std6ranges3__45__cpo9iter_moveE
	.align		8
        /*0058*/ 	.dword	_ZN40_INTERNAL_cb495290_4_k_cu_b6761cf8_238864cute7productE
	.align		8
        /*0060*/ 	.dword	_ZN40_INTERNAL_cb495290_4_k_cu_b6761cf8_238864cute1_E
	.align		8
        /*0068*/ 	.dword	$str$22
	.align		8
        /*0070*/ 	.dword	$str$23


//--------------------- .text._ZN7cutlass13device_kernelINS_4gemm6kernel13GemmUniversalIN4cute5tupleIJiiiiEEENS1_10collective13CollectiveMmaINS1_34MainloopSm90TmaGmmaWarpSpecializedILi4ENS5_IJNS4_1CILi1EEENSA_ILi8EEESB_EEENS1_35KernelTmaWarpSpecializedCooperativeEEENS5_IJNSA_ILi128EEENSA_ILi64EEESG_EEENS_10bfloat16_tENS5_IJlSB_lEEESJ_SK_NS4_8TiledMMAINS4_8MMA_AtomIJNS4_4SM904GMMA27MMA_64x64x16_F32BF16BF16_SSILNSO_5MajorE0ELSQ_0ELNSO_7ScaleInE1ELSR_1EEEEEENS4_6LayoutINS5_IJNSA_ILi2EEESB_SB_EEENS5_IJSB_NSA_ILi0EEESX_EEEEENS5_IJNS4_10UnderscoreES10_S10_EEEEENS4_23SM90_TMA_LOAD_MULTICASTENS4_14ComposedLayoutINS4_7SwizzleILi3ELi4ELi3EEENS4_18smem_ptr_flag_bitsILi16EEENSU_INS5_IJSC_SH_EEENS5_IJSH_SB_EEEEEEEvNS4_8identityENS4_13SM90_TMA_LOADES1C_vS1D_EENS_8epilogue10collective6detail29Sm90TmaWarpSpecializedAdapterINS1H_15DefaultEpilogueISJ_SK_SK_NS1G_6thread17LinearCombinationISJ_Li1EffLNS1L_9ScaleType4KindE0ELNS_15FloatRoundStyleE2ESJ_EENS1_15EpilogueDefaultEEEEEvvEEEEvNT_6ParamsE --------------------------
	.section	.text._ZN7cutlass13device_kernelINS_4gemm6kernel13GemmUniversalIN4cute5tupleIJiiiiEEENS1_10collective13CollectiveMmaINS1_34MainloopSm90TmaGmmaWarpSpecializedILi4ENS5_IJNS4_1CILi1EEENSA_ILi8EEESB_EEENS1_35KernelTmaWarpSpecializedCooperativeEEENS5_IJNSA_ILi128EEENSA_ILi64EEESG_EEENS_10bfloat16_tENS5_IJlSB_lEEESJ_SK_NS4_8TiledMMAINS4_8MMA_AtomIJNS4_4SM904GMMA27MMA_64x64x16_F32BF16BF16_SSILNSO_5MajorE0ELSQ_0ELNSO_7ScaleInE1ELSR_1EEEEEENS4_6LayoutINS5_IJNSA_ILi2EEESB_SB_EEENS5_IJSB_NSA_ILi0EEESX_EEEEENS5_IJNS4_10UnderscoreES10_S10_EEEEENS4_23SM90_TMA_LOAD_MULTICASTENS4_14ComposedLayoutINS4_7SwizzleILi3ELi4ELi3EEENS4_18smem_ptr_flag_bitsILi16EEENSU_INS5_IJSC_SH_EEENS5_IJSH_SB_EEEEEEEvNS4_8identityENS4_13SM90_TMA_LOADES1C_vS1D_EENS_8epilogue10collective6detail29Sm90TmaWarpSpecializedAdapterINS1H_15DefaultEpilogueISJ_SK_SK_NS1G_6thread17LinearCombinationISJ_Li1EffLNS1L_9ScaleType4KindE0ELNS_15FloatRoundStyleE2ESJ_EENS1_15EpilogueDefaultEEEEEvvEEEEvNT_6ParamsE,"ax",@progbits
	.align	128
.text._ZN7cutlass13device_kernelINS_4gemm6kernel13GemmUniversalIN4cute5tupleIJiiiiEEENS1_10collective13CollectiveMmaINS1_34MainloopSm90TmaGmmaWarpSpecializedILi4ENS5_IJNS4_1CILi1EEENSA_ILi8EEESB_EEENS1_35KernelTmaWarpSpecializedCooperativeEEENS5_IJNSA_ILi128EEENSA_ILi64EEESG_EEENS_10bfloat16_tENS5_IJlSB_lEEESJ_SK_NS4_8TiledMMAINS4_8MMA_AtomIJNS4_4SM904GMMA27MMA_64x64x16_F32BF16BF16_SSILNSO_5MajorE0ELSQ_0ELNSO_7ScaleInE1ELSR_1EEEEEENS4_6LayoutINS5_IJNSA_ILi2EEESB_SB_EEENS5_IJSB_NSA_ILi0EEESX_EEEEENS5_IJNS4_10UnderscoreES10_S10_EEEEENS4_23SM90_TMA_LOAD_MULTICASTENS4_14ComposedLayoutINS4_7SwizzleILi3ELi4ELi3EEENS4_18smem_ptr_flag_bitsILi16EEENSU_INS5_IJSC_SH_EEENS5_IJSH_SB_EEEEEEEvNS4_8identityENS4_13SM90_TMA_LOADES1C_vS1D_EENS_8epilogue10collective6detail29Sm90TmaWarpSpecializedAdapterINS1H_15DefaultEpilogueISJ_SK_SK_NS1G_6thread17LinearCombinationISJ_Li1EffLNS1L_9ScaleType4KindE0ELNS_15FloatRoundStyleE2ESJ_EENS1_15EpilogueDefaultEEEEEvvEEEEvNT_6ParamsE:
        .type           _ZN7cutlass13device_kernelINS_4gemm6kernel13GemmUniversalIN4cute5tupleIJiiiiEEENS1_10collective13CollectiveMmaINS1_34MainloopSm90TmaGmmaWarpSpecializedILi4ENS5_IJNS4_1CILi1EEENSA_ILi8EEESB_EEENS1_35KernelTmaWarpSpecializedCooperativeEEENS5_IJNSA_ILi128EEENSA_ILi64EEESG_EEENS_10bfloat16_tENS5_IJlSB_lEEESJ_SK_NS4_8TiledMMAINS4_8MMA_AtomIJNS4_4SM904GMMA27MMA_64x64x16_F32BF16BF16_SSILNSO_5MajorE0ELSQ_0ELNSO_7ScaleInE1ELSR_1EEEEEENS4_6LayoutINS5_IJNSA_ILi2EEESB_SB_EEENS5_IJSB_NSA_ILi0EEESX_EEEEENS5_IJNS4_10UnderscoreES10_S10_EEEEENS4_23SM90_TMA_LOAD_MULTICASTENS4_14ComposedLayoutINS4_7SwizzleILi3ELi4ELi3EEENS4_18smem_ptr_flag_bitsILi16EEENSU_INS5_IJSC_SH_EEENS5_IJSH_SB_EEEEEEEvNS4_8identityENS4_13SM90_TMA_LOADES1C_vS1D_EENS_8epilogue10collective6detail29Sm90TmaWarpSpecializedAdapterINS1H_15DefaultEpilogueISJ_SK_SK_NS1G_6thread17LinearCombinationISJ_Li1EffLNS1L_9ScaleType4KindE0ELNS_15FloatRoundStyleE2ESJ_EENS1_15EpilogueDefaultEEEEEvvEEEEvNT_6ParamsE,@function
        .size           _ZN7cutlass13device_kernelINS_4gemm6kernel13GemmUniversalIN4cute5tupleIJiiiiEEENS1_10collective13CollectiveMmaINS1_34MainloopSm90TmaGmmaWarpSpecializedILi4ENS5_IJNS4_1CILi1EEENSA_ILi8EEESB_EEENS1_35KernelTmaWarpSpecializedCooperativeEEENS5_IJNSA_ILi128EEENSA_ILi64EEESG_EEENS_10bfloat16_tENS5_IJlSB_lEEESJ_SK_NS4_8TiledMMAINS4_8MMA_AtomIJNS4_4SM904GMMA27MMA_64x64x16_F32BF16BF16_SSILNSO_5MajorE0ELSQ_0ELNSO_7ScaleInE1ELSR_1EEEEEENS4_6LayoutINS5_IJNSA_ILi2EEESB_SB_EEENS5_IJSB_NSA_ILi0EEESX_EEEEENS5_IJNS4_10UnderscoreES10_S10_EEEEENS4_23SM90_TMA_LOAD_MULTICASTENS4_14ComposedLayoutINS4_7SwizzleILi3ELi4ELi3EEENS4_18smem_ptr_flag_bitsILi16EEENSU_INS5_IJSC_SH_EEENS5_IJSH_SB_EEEEEEEvNS4_8identityENS4_13SM90_TMA_LOADES1C_vS1D_EENS_8epilogue10collective6detail29Sm90TmaWarpSpecializedAdapterINS1H_15DefaultEpilogueISJ_SK_SK_NS1G_6thread17LinearCombinationISJ_Li1EffLNS1L_9ScaleType4KindE0ELNS_15FloatRoundStyleE2ESJ_EENS1_15EpilogueDefaultEEEEEvvEEEEvNT_6ParamsE,(.L_x_133 - _ZN7cutlass13device_kernelINS_4gemm6kernel13GemmUniversalIN4cute5tupleIJiiiiEEENS1_10collective13CollectiveMmaINS1_34MainloopSm90TmaGmmaWarpSpecializedILi4ENS5_IJNS4_1CILi1EEENSA_ILi8EEESB_EEENS1_35KernelTmaWarpSpecializedCooperativeEEENS5_IJNSA_ILi128EEENSA_ILi64EEESG_EEENS_10bfloat16_tENS5_IJlSB_lEEESJ_SK_NS4_8TiledMMAINS4_8MMA_AtomIJNS4_4SM904GMMA27MMA_64x64x16_F32BF16BF16_SSILNSO_5MajorE0ELSQ_0ELNSO_7ScaleInE1ELSR_1EEEEEENS4_6LayoutINS5_IJNSA_ILi2EEESB_SB_EEENS5_IJSB_NSA_ILi0EEESX_EEEEENS5_IJNS4_10UnderscoreES10_S10_EEEEENS4_23SM90_TMA_LOAD_MULTICASTENS4_14ComposedLayoutINS4_7SwizzleILi3ELi4ELi3EEENS4_18smem_ptr_flag_bitsILi16EEENSU_INS5_IJSC_SH_EEENS5_IJSH_SB_EEEEEEEvNS4_8identityENS4_13SM90_TMA_LOADES1C_vS1D_EENS_8epilogue10collective6detail29Sm90TmaWarpSpecializedAdapterINS1H_15DefaultEpilogueISJ_SK_SK_NS1G_6thread17LinearCombinationISJ_Li1EffLNS1L_9ScaleType4KindE0ELNS_15FloatRoundStyleE2ESJ_EENS1_15EpilogueDefaultEEEEEvvEEEEvNT_6ParamsE)
        .other          _ZN7cutlass13device_kernelINS_4gemm6kernel13GemmUniversalIN4cute5tupleIJiiiiEEENS1_10collective13CollectiveMmaINS1_34MainloopSm90TmaGmmaWarpSpecializedILi4ENS5_IJNS4_1CILi1EEENSA_ILi8EEESB_EEENS1_35KernelTmaWarpSpecializedCooperativeEEENS5_IJNSA_ILi128EEENSA_ILi64EEESG_EEENS_10bfloat16_tENS5_IJlSB_lEEESJ_SK_NS4_8TiledMMAINS4_8MMA_AtomIJNS4_4SM904GMMA27MMA_64x64x16_F32BF16BF16_SSILNSO_5MajorE0ELSQ_0ELNSO_7ScaleInE1ELSR_1EEEEEENS4_6LayoutINS5_IJNSA_ILi2EEESB_SB_EEENS5_IJSB_NSA_ILi0EEESX_EEEEENS5_IJNS4_10UnderscoreES10_S10_EEEEENS4_23SM90_TMA_LOAD_MULTICASTENS4_14ComposedLayoutINS4_7SwizzleILi3ELi4ELi3EEENS4_18smem_ptr_flag_bitsILi16EEENSU_INS5_IJSC_SH_EEENS5_IJSH_SB_EEEEEEEvNS4_8identityENS4_13SM90_TMA_LOADES1C_vS1D_EENS_8epilogue10collective6detail29Sm90TmaWarpSpecializedAdapterINS1H_15DefaultEpilogueISJ_SK_SK_NS1G_6thread17LinearCombinationISJ_Li1EffLNS1L_9ScaleType4KindE0ELNS_15FloatRoundStyleE2ESJ_EENS1_15EpilogueDefaultEEEEEvvEEEEvNT_6ParamsE,@"STO_CUDA_ENTRY STV_DEFAULT"
_ZN7cutlass13device_kernelINS_4gemm6kernel13GemmUniversalIN4cute5tupleIJiiiiEEENS1_10collective13CollectiveMmaINS1_34MainloopSm90TmaGmmaWarpSpecializedILi4ENS5_IJNS4_1CILi1EEENSA_ILi8EEESB_EEENS1_35KernelTmaWarpSpecializedCooperativeEEENS5_IJNSA_ILi128EEENSA_ILi64EEESG_EEENS_10bfloat16_tENS5_IJlSB_lEEESJ_SK_NS4_8TiledMMAINS4_8MMA_AtomIJNS4_4SM904GMMA27MMA_64x64x16_F32BF16BF16_SSILNSO_5MajorE0ELSQ_0ELNSO_7ScaleInE1ELSR_1EEEEEENS4_6LayoutINS5_IJNSA_ILi2EEESB_SB_EEENS5_IJSB_NSA_ILi0EEESX_EEEEENS5_IJNS4_10UnderscoreES10_S10_EEEEENS4_23SM90_TMA_LOAD_MULTICASTENS4_14ComposedLayoutINS4_7SwizzleILi3ELi4ELi3EEENS4_18smem_ptr_flag_bitsILi16EEENSU_INS5_IJSC_SH_EEENS5_IJSH_SB_EEEEEEEvNS4_8identityENS4_13SM90_TMA_LOADES1C_vS1D_EENS_8epilogue10collective6detail29Sm90TmaWarpSpecializedAdapterINS1H_15DefaultEpilogueISJ_SK_SK_NS1G_6thread17LinearCombinationISJ_Li1EffLNS1L_9ScaleType4KindE0ELNS_15FloatRoundStyleE2ESJ_EENS1_15EpilogueDefaultEEEEEvvEEEEvNT_6ParamsE:
[----:B------:R-:W0:Y:S01]  /*0000*/  LDC R1, c[0x0][0x28] ;  /* 0x00000a00ff017b82 */ /* 0x000e220000000800 */
[----:B------:R-:W1:Y:S01]  /*0010*/  S2R R62, SR_TID.X ;  /* 0x00000000003e7919 */ /* 0x000e620000002100 */
[----:B------:R-:W-:Y:S01]  /*0020*/  ELECT P0, URZ, PT ;  /* 0x00000000003f782f */ /* 0x000fe20003800000 */
[----:B------:R-:W-:Y:S01]  /*0030*/  BSSY B0, `(.L_x_0) ;  /* 0x000000f000007945 */ /* 0x000fe20003800000 */
[--C-:B-1----:R-:W-:Y:S02]  /*0040*/  SHF.R.U32.HI R0, RZ, 0x5, R62.reuse ;  /* 0x00000005ff007819 */ /* 0x102fe4000001163e */
[----:B------:R-:W-:-:S03]  /*0050*/  SHF.R.U32.HI R6, RZ, 0x7, R62 ;  /* 0x00000007ff067819 */ /* 0x000fc6000001163e */
[----:B------:R-:W1:Y:S04]  /*0060*/  SHFL.IDX PT, R3, R0, RZ, 0x1f ;  /* 0x00001fff00037589 */ /* 0x000e6800000e0000 */
[----:B------:R2:W3:Y:S01]  /*0070*/  SHFL.IDX PT, R2, R6, RZ, 0x1f ;  /* 0x00001fff06027589 */ /* 0x0004e200000e0000 */
[----:B-1----:R-:W-:-:S13]  /*0080*/  ISETP.NE.OR P0, PT, R3, RZ, !P0 ;  /* 0x000000ff0300720c */ /* 0x002fda0004705670 */
[----:B0-23--:R-:W-:Y:S05]  /*0090*/  @P0 BRA `(.L_x_1) ;  /* 0x0000000000200947 */ /* 0x00dfea0003800000 */
[----:B------:R-:W-:Y:S02]  /*00a0*/  ULDC.64 UR4, c[0x0][0x198] ;  /* 0x0000660000047ab9 */ /* 0x000fe40000000a00 */
[----:B------:R-:W-:Y:S02]  /*00b0*/  UIADD3 UR6, UP0, UR4, 0xf0, URZ ;  /* 0x000000f004067890 */ /* 0x000fe4000ff1e03f */
[----:B------:R-:W-:Y:S02]  /*00c0*/  UIADD3 UR4, UP1, UR4, 0x1f0, URZ ;  /* 0x000001f004047890 */ /* 0x000fe4000ff3e03f */
[----:B------:R-:W-:Y:S02]  /*00d0*/  UIADD3.X UR7, URZ, UR5, URZ, UP0, !UPT ;  /* 0x000000053f077290 */ /* 0x000fe400087fe43f */
[----:B------:R-:W-:-:S07]  /*00e0*/  UIADD3.X UR5, URZ, UR5, URZ, UP1, !UPT ;  /* 0x000000053f057290 */ /* 0x000fce0008ffe43f */
[----:B------:R0:W-:Y:S02]  /*00f0*/  UTMACCTL.PF [UR6] ;  /* 0x00000000060079b9 */ /* 0x0001e40008040000 */
[----:B------:R0:W-:Y:S02]  /*0100*/  UTMACCTL.PF [UR4] ;  /* 0x00000000040079b9 */ /* 0x0001e40008040000 */
[----:B0-----:R-:W-:Y:S01]  /*0110*/  NOP ;  /* 0x0000000000007918 */ /* 0x001fe20000000000 */
.L_x_1:
[----:B------:R-:W-:Y:S05]  /*0120*/  BSYNC B0 ;  /* 0x0000000000007941 */ /* 0x000fea0003800000 */
.L_x_0:
[----:B------:R-:W0:Y:S02]  /*0130*/  SHFL.IDX PT, R5, R0, RZ, 0x1f ;  /* 0x00001fff00057589 */ /* 0x000e2400000e0000 */
[----:B0-----:R-:W-:-:S13]  /*0140*/  ISETP.NE.AND P0, PT, R5, RZ, PT ;  /* 0x000000ff0500720c */ /* 0x001fda0003f05270 */
[----:B------:R-:W-:Y:S05]  /*0150*/  @P0 BRA `(.L_x_2) ;  /* 0x0000000000580947 */ /* 0x000fea0003800000 */
[----:B------:R-:W0:Y:S01]  /*0160*/  S2UR UR8, SR_CgaCtaId ;  /* 0x00000000000879c3 */ /* 0x000e220000008800 */
[----:B------:R-:W-:Y:S01]  /*0170*/  UMOV UR4, 0x400 ;  /* 0x0000040000047882 */ /* 0x000fe20000000000 */
[----:B------:R-:W-:Y:S01]  /*0180*/  UMOV UR5, 0x1 ;  /* 0x0000000100057882 */ /* 0x000fe20000000000 */
[----:B------:R-:W-:Y:S01]  /*0190*/  UMOV UR6, 0x10 ;  /* 0x0000001000067882 */ /* 0x000fe20000000000 */
[----:B------:R-:W-:Y:S01]  /*01a0*/  ELECT P0, URZ, PT ;  /* 0x00000000003f782f */ /* 0x000fe20003800000 */
[----:B------:R-:W-:-:S04]  /*01b0*/  UIADD3 UR6, -UR6, 0x100000, URZ ;  /* 0x0010000006067890 */ /* 0x000fc8000fffe13f */
[----:B------:R-:W-:Y:S02]  /*01c0*/  USHF.L.U32 UR7, UR6, 0xb, URZ ;  /* 0x0000000b06077899 */ /* 0x000fe4000800063f */
[----:B------:R-:W-:Y:S02]  /*01d0*/  USHF.L.U32 UR6, UR6, 0x1, URZ ;  /* 0x0000000106067899 */ /* 0x000fe4000800063f */
[----:B0-----:R-:W-:Y:S02]  /*01e0*/  ULEA UR8, UR8, UR4, 0x18 ;  /* 0x0000000408087291 */ /* 0x001fe4000f8ec03f */
[----:B------:R-:W-:-:S04]  /*01f0*/  UIADD3 UR4, -UR5, 0x100000, URZ ;  /* 0x0010000005047890 */ /* 0x000fc8000fffe13f */
[----:B------:R-:W-:Y:S02]  /*0200*/  USHF.L.U32 UR5, UR4, 0xb, URZ ;  /* 0x0000000b04057899 */ /* 0x000fe4000800063f */
[----:B------:R-:W-:Y:S01]  /*0210*/  USHF.L.U32 UR4, UR4, 0x1, URZ ;  /* 0x0000000104047899 */ /* 0x000fe2000800063f */
[----:B------:R-:W0:Y:S11]  /*0220*/  FENCE.VIEW.ASYNC.S ;  /* 0x00000000000073c6 */ /* 0x000e360000000000 */
[----:B0-----:R0:W1:Y:S01]  /*0230*/  SYNCS.EXCH.64 URZ, [UR8], UR4 ;  /* 0x00000004083f75b2 */ /* 0x0010620008000100 */
[----:B------:R0:W2:Y:S01]  /*0240*/  SYNCS.EXCH.64 URZ, [UR8+0x20], UR6 ;  /* 0x00002006083f75b2 */ /* 0x0000a20008000100 */
[----:B------:R0:W3:Y:S01]  /*0250*/  SYNCS.EXCH.64 URZ, [UR8+0x8], UR4 ;  /* 0x00000804083f75b2 */ /* 0x0000e20008000100 */
[----:B------:R0:W4:Y:S01]  /*0260*/  SYNCS.EXCH.64 URZ, [UR8+0x28], UR6 ;  /* 0x00002806083f75b2 */ /* 0x0001220008000100 */
[----:B------:R0:W0:Y:S01]  /*0270*/  SYNCS.EXCH.64 URZ, [UR8+0x10], UR4 ;  /* 0x00001004083f75b2 */ /* 0x0000220008000100 */
[----:B------:R0:W0:Y:S01]  /*0280*/  SYNCS.EXCH.64 URZ, [UR8+0x30], UR6 ;  /* 0x00003006083f75b2 */ /* 0x0000220008000100 */
[----:B------:R0:W0:Y:S01]  /*0290*/  SYNCS.EXCH.64 URZ, [UR8+0x18], UR4 ;  /* 0x00001804083f75b2 */ /* 0x0000220008000100 */
[----:B------:R0:W0:Y:S01]  /*02a0*/  SYNCS.EXCH.64 URZ, [UR8+0x38], UR6 ;  /* 0x00003806083f75b2 */ /* 0x0000220008000100 */
[----:B------:R-:W-:Y:S01]  /*02b0*/  NOP ;  /* 0x0000000000007918 */ /* 0x000fe20000000000 */
.L_x_2:
[----:B------:R-:W-:Y:S01]  /*02c0*/  SHF.R.S32.HI R7, RZ, 0x1f, R62 ;  /* 0x0000001fff077819 */ /* 0x000fe2000001143e */
[----:B------:R-:W5:Y:S01]  /*02d0*/  SHFL.IDX PT, R0, R0, RZ, 0x1f ;  /* 0x00001fff00007589 */ /* 0x000f6200000e0000 */
[----:B0-----:R-:W0:Y:S01]  /*02e0*/  S2UR UR8, SR_CTAID.X ;  /* 0x00000000000879c3 */ /* 0x001e220000002500 */
[----:B------:R-:W-:Y:S02]  /*02f0*/  ELECT P0, URZ, PT ;  /* 0x00000000003f782f */ /* 0x000fe40003800000 */
[----:B------:R-:W-:Y:S01]  /*0300*/  LEA.HI R7, R7, R62, RZ, 0x7 ;  /* 0x0000003e07077211 */ /* 0x000fe200078f38ff */
[----:B------:R-:W1:Y:S01]  /*0310*/  S2R R4, SR_CTAID.Y ;  /* 0x0000000000047919 */ /* 0x000e620000002600 */
[----:B------:R-:W-:Y:S01]  /*0320*/  ULDC UR4, c[0x0][0x154] ;  /* 0x0000550000047ab9 */ /* 0x000fe20000000800 */
[----:B------:R-:W-:Y:S01]  /*0330*/  NOP ;  /* 0x0000000000007918 */ /* 0x000fe20000000000 */
[----:B------:R-:W-:Y:S01]  /*0340*/  LOP3.LUT R7, R7, 0xffffff80, RZ, 0xc0, !PT ;  /* 0xffffff8007077812 */ /* 0x000fe200078ec0ff */
[----:B------:R-:W-:Y:S01]  /*0350*/  NOP ;  /* 0x0000000000007918 */ /* 0x000fe20000000000 */
[----:B------:R-:W2:Y:S03]  /*0360*/  LDC R14, c[0x0][0x140] ;  /* 0x00005000ff0e7b82 */ /* 0x000ea60000000800 */
[----:B------:R-:W-:-:S05]  /*0370*/  IMAD.IADD R7, R62, 0x1, -R7 ;  /* 0x000000013e077824 */ /* 0x000fca00078e0a07 */
[----:B------:R-:W-:Y:S01]  /*0380*/  SHF.R.S32.HI R8, RZ, 0x1f, R7 ;  /* 0x0000001fff087819 */ /* 0x000fe20000011407 */
[----:B------:R-:W3:Y:S01]  /*0390*/  LDC R12, c[0x0][0x144] ;  /* 0x00005100ff0c7b82 */ /* 0x000ee20000000800 */
[----:B------:R-:W-:Y:S02]  /*03a0*/  LOP3.LUT P2, RZ, R7, 0x7, RZ, 0xc0, !PT ;  /* 0x0000000707ff7812 */ /* 0x000fe4000784c0ff */
[----:B------:R-:W-:Y:S02]  /*03b0*/  LEA.HI R8, R8, R7, RZ, 0x3 ;  /* 0x0000000708087211 */ /* 0x000fe400078f18ff */
[----:B-----5:R-:W-:Y:S02]  /*03c0*/  ISETP.NE.OR P0, PT, R0, RZ, !P0 ;  /* 0x000000ff0000720c */ /* 0x020fe40004705670 */
[--C-:B------:R-:W-:Y:S02]  /*03d0*/  SHF.R.S32.HI R0, RZ, 0x3, R8.reuse ;  /* 0x00000003ff007819 */ /* 0x100fe40000011408 */
[----:B------:R-:W-:-:S02]  /*03e0*/  SHF.R.S32.HI R9, RZ, 0x1f, R8 ;  /* 0x0000001fff097819 */ /* 0x000fc40000011408 */
[----:B------:R-:W-:Y:S02]  /*03f0*/  SHF.R.S32.HI R8, RZ, 0x1f, R5 ;  /* 0x0000001fff087819 */ /* 0x000fe40000011405 */
[----:B------:R-:W-:Y:S02]  /*0400*/  LEA.HI R9, R9, R0, RZ, 0x2 ;  /* 0x0000000009097211 */ /* 0x000fe400078f10ff */
[----:B------:R-:W-:Y:S02]  /*0410*/  LEA.HI R8, R8, R5, RZ, 0x2 ;  /* 0x0000000508087211 */ /* 0x000fe400078f10ff */
[----:B-1----:R-:W-:Y:S01]  /*0420*/  I2FP.F32.U32 R11, R4 ;  /* 0x00000004000b7245 */ /* 0x002fe20000201000 */
[----:B------:R-:W-:Y:S01]  /*0430*/  VOTEU.ALL UP0, P0 ;  /* 0x00000000003f7886 */ /* 0x000fe20000000000 */
[----:B------:R-:W-:Y:S01]  /*0440*/  LOP3.LUT R10, R8, 0x3ffffffc, RZ, 0xc0, !PT ;  /* 0x3ffffffc080a7812 */ /* 0x000fe200078ec0ff */
[----:B------:R-:W-:Y:S01]  /*0450*/  VOTEU.ALL UP1, P0 ;  /* 0x00000000003f7886 */ /* 0x000fe20000020000 */
[----:B------:R-:W-:Y:S01]  /*0460*/  LOP3.LUT R9, R9, 0xfffffffc, RZ, 0xc0, !PT ;  /* 0xfffffffc09097812 */ /* 0x000fe200078ec0ff */
[----:B------:R-:W-:Y:S01]  /*0470*/  FMUL R13, R11, UR4 ;  /* 0x000000040b0d7c20 */ /* 0x000fe20008400000 */
[----:B------:R-:W1:Y:S01]  /*0480*/  @!UP0 S2UR UR7, SR_CgaCtaId ;  /* 0x00000000000789c3 */ /* 0x000e620000008800 */
[----:B------:R-:W-:Y:S01]  /*0490*/  IMAD.IADD R11, R5, 0x1, -R10 ;  /* 0x00000001050b7824 */ /* 0x000fe200078e0a0a */
[----:B0-----:R-:W-:Y:S01]  /*04a0*/  I2FP.F32.U32 R10, UR8 ;  /* 0x00000008000a7c45 */ /* 0x001fe20008201000 */
[----:B------:R-:W-:Y:S01]  /*04b0*/  IMAD.IADD R8, R0, 0x1, -R9 ;  /* 0x0000000100087824 */ /* 0x000fe200078e0a09 */
[----:B------:R-:W-:Y:S01]  /*04c0*/  ULDC UR4, c[0x0][0x150] ;  /* 0x0000540000047ab9 */ /* 0x000fe20000000800 */
[----:B------:R-:W0:Y:S01]  /*04d0*/  F2I.U32.TRUNC.NTZ R13, R13 ;  /* 0x0000000d000d7305 */ /* 0x000e22000020f000 */
[----:B------:R-:W-:Y:S01]  /*04e0*/  SHF.R.S32.HI R0, RZ, 0x1f, R3 ;  /* 0x0000001fff007819 */ /* 0x000fe20000011403 */
[----:B------:R-:W-:Y:S01]  /*04f0*/  FMUL R10, R10, UR4 ;  /* 0x000000040a0a7c20 */ /* 0x000fe20008400000 */
[----:B------:R-:W5:Y:S01]  /*0500*/  LDC R9, c[0x0][0x148] ;  /* 0x00005200ff097b82 */ /* 0x000f620000000800 */
[----:B------:R-:W-:Y:S01]  /*0510*/  IMAD R8, R11, 0x4, R8 ;  /* 0x000000040b087824 */ /* 0x000fe200078e0208 */
[----:B------:R-:W-:Y:S01]  /*0520*/  LEA.HI R0, R0, R3, RZ, 0x2 ;  /* 0x0000000300007211 */ /* 0x000fe200078f10ff */
[----:B------:R-:W-:Y:S01]  /*0530*/  UMOV UR4, 0x20 ;  /* 0x0000002000047882 */ /* 0x000fe20000000000 */
[----:B------:R-:W-:Y:S01]  /*0540*/  @!UP0 UMOV UR6, 0x400 ;  /* 0x0000040000068882 */ /* 0x000fe20000000000 */
[----:B------:R-:W4:Y:S01]  /*0550*/  F2I.U32.TRUNC.NTZ R10, R10 ;  /* 0x0000000a000a7305 */ /* 0x000f22000020f000 */
[----:B------:R-:W-:Y:S01]  /*0560*/  LOP3.LUT R0, R0, 0xfffffffc, RZ, 0xc0, !PT ;  /* 0xfffffffc00007812 */ /* 0x000fe200078ec0ff */
[----:B------:R-:W-:Y:S01]  /*0570*/  IMAD.SHL.U32 R19, R8, 0x4, RZ ;  /* 0x0000000408137824 */ /* 0x000fe200078e00ff */
[----:B------:R-:W-:-:S04]  /*0580*/  @!UP0 UIADD3 UR4, -UR4, 0x100000, URZ ;  /* 0x0010000004048890 */ /* 0x000fc8000fffe13f */
[----:B------:R-:W-:Y:S02]  /*0590*/  @!UP0 USHF.L.U32 UR5, UR4, 0xb, URZ ;  /* 0x0000000b04058899 */ /* 0x000fe4000800063f */
[----:B------:R-:W-:Y:S01]  /*05a0*/  @!UP0 USHF.L.U32 UR4, UR4, 0x1, URZ ;  /* 0x0000000104048899 */ /* 0x000fe2000800063f */
[----:B--2---:R-:W-:Y:S01]  /*05b0*/  ISETP.EQ.U32.AND P3, PT, R14, 0x1, PT ;  /* 0x000000010e00780c */ /* 0x004fe20003f62070 */
[----:B------:R-:W-:Y:S01]  /*05c0*/  IMAD.IADD R3, R3, 0x1, -R0 ;  /* 0x0000000103037824 */ /* 0x000fe200078e0a00 */
[----:B------:R-:W-:Y:S01]  /*05d0*/  LOP3.LUT R19, R8, 0xc, R19, 0x78, !PT ;  /* 0x0000000c08137812 */ /* 0x000fe200078e7813 */
[----:B0-----:R-:W-:Y:S02]  /*05e0*/  IMAD.MOV R22, RZ, RZ, -R13 ;  /* 0x000000ffff167224 */ /* 0x001fe400078e0a0d */
[----:B------:R-:W-:Y:S01]  /*05f0*/  VIADD R8, R2, 0xffffffff ;  /* 0xffffffff02087836 */ /* 0x000fe20000000000 */
[----:B-1----:R-:W-:Y:S01]  /*0600*/  @!UP0 ULEA UR6, UR7, UR6, 0x18 ;  /* 0x0000000607068291 */ /* 0x002fe2000f8ec03f */
[----:B------:R-:W-:Y:S01]  /*0610*/  ISETP.NE.AND P1, PT, R3, 0x3, PT ;  /* 0x000000030300780c */ /* 0x000fe20003f25270 */
[----:B------:R-:W-:Y:S01]  /*0620*/  VOTEU.ALL UP0, P0 ;  /* 0x00000000003f7886 */ /* 0x000fe20000000000 */
[----:B------:R-:W-:Y:S01]  /*0630*/  ISETP.LT.U32.AND P0, PT, R19, 0x8, !P2 ;  /* 0x000000081300780c */ /* 0x000fe20005701070 */
[----:B----4-:R-:W-:Y:S01]  /*0640*/  IMAD.MOV R7, RZ, RZ, -R10 ;  /* 0x000000ffff077224 */ /* 0x010fe200078e0a0a */
[----:B------:R-:W-:-:S02]  /*0650*/  ISETP.EQ.OR P1, PT, R3, RZ, !P1 ;  /* 0x000000ff0300720c */ /* 0x000fc40004f22670 */
[----:B------:R-:W-:Y:S01]  /*0660*/  ISETP.GE.U32.AND P5, PT, R8, 0x2, PT ;  /* 0x000000020800780c */ /* 0x000fe20003fa6070 */
[----:B-----5:R-:W-:Y:S01]  /*0670*/  IMAD R0, R9, R22, R4 ;  /* 0x0000001609007224 */ /* 0x020fe200078e0204 */
[----:B------:R-:W-:Y:S01]  /*0680*/  ISETP.EQ.AND P1, PT, R2, RZ, P1 ;  /* 0x000000ff0200720c */ /* 0x000fe20000f22270 */
[----:B---3--:R-:W-:Y:S01]  /*0690*/  IMAD R7, R12, R7, UR8 ;  /* 0x000000080c077e24 */ /* 0x008fe2000f8e0207 */
[----:B------:R-:W-:Y:S01]  /*06a0*/  ISETP.NE.AND P2, PT, R2, RZ, PT ;  /* 0x000000ff0200720c */ /* 0x000fe20003f45270 */
[----:B------:R-:W0:Y:S02]  /*06b0*/  FENCE.VIEW.ASYNC.S ;  /* 0x00000000000073c6 */ /* 0x000e240000000000 */
[----:B0-----:R0:W1:Y:S01]  /*06c0*/  @!UP0 SYNCS.EXCH.64 URZ, [UR6+0x50], UR4 ;  /* 0x00005004063f85b2 */ /* 0x0010620008000100 */
[----:B------:R-:W-:Y:S02]  /*06d0*/  ISETP.NE.AND P4, PT, R0, R19, PT ;  /* 0x000000130000720c */ /* 0x000fe40003f85270 */
[----:B------:R-:W-:-:S02]  /*06e0*/  SEL R18, RZ, 0x1, !P1 ;  /* 0x00000001ff127807 */ /* 0x000fc40004800000 */
[----:B------:R-:W-:Y:S02]  /*06f0*/  ISETP.EQ.OR P4, PT, R7, RZ, !P4 ;  /* 0x000000ff0700720c */ /* 0x000fe40006782670 */
[----:B------:R-:W-:Y:S02]  /*0700*/  LOP3.LUT R0, R62, 0x7f, RZ, 0xc0, !PT ;  /* 0x0000007f3e007812 */ /* 0x000fe400078ec0ff */
[----:B------:R-:W-:Y:S02]  /*0710*/  PLOP3.LUT P0, PT, P0, P4, PT, 0x80, 0x0 ;  /* 0x000000000000781c */ /* 0x000fe40000709070 */
[----:B------:R-:W-:Y:S02]  /*0720*/  SEL R18, R18, 0x2, P5 ;  /* 0x0000000212127807 */ /* 0x000fe40002800000 */
[----:B------:R-:W-:Y:S01]  /*0730*/  P2R R68, PR, RZ, 0x1 ;  /* 0x00000001ff447803 */ /* 0x000fe20000000000 */
[----:B------:R0:W2:Y:S01]  /*0740*/  @!UP1 SYNCS.EXCH.64 URZ, [UR6+0x58], UR4 ;  /* 0x00005804063f95b2 */ /* 0x0000a20008000100 */
[----:B------:R-:W-:Y:S01]  /*0750*/  NOP ;  /* 0x0000000000007918 */ /* 0x000fe20000000000 */
[----:B------:R-:W-:Y:S06]  /*0760*/  @!P3 BRA `(.L_x_3) ;  /* 0x000000000008b947 */ /* 0x000fec0003800000 */
[----:B-12---:R-:W-:Y:S01]  /*0770*/  UCGABAR_ARV ;  /* 0x00000000000079c7 */ /* 0x006fe20008000000 */
[----:B------:R-:W-:Y:S05]  /*0780*/  BRA `(.L_x_4) ;  /* 0x0000000000047947 */ /* 0x000fea0003800000 */
.L_x_3:
[----:B-12---:R-:W-:Y:S01]  /*0790*/  NOP ;  /* 0x0000000000007918 */ /* 0x006fe20000000000 */
.L_x_4:
[----:B------:R-:W1:Y:S01]  /*07a0*/  LDC R2, c[0x0][0x65c] ;  /* 0x00019700ff027b82 */ /* 0x000e620000000800 */
[----:B------:R-:W-:Y:S02]  /*07b0*/  IMAD.U32 R10, RZ, RZ, UR8 ;  /* 0x00000008ff0a7e24 */ /* 0x000fe4000f8e00ff */
[----:B------:R-:W-:Y:S01]  /*07c0*/  IMAD.MOV.U32 R11, RZ, RZ, RZ ;  /* 0x000000ffff0b7224 */ /* 0x000fe200078e00ff */
[----:B-1----:R-:W-:-:S04]  /*07d0*/  ISETP.NE.AND P1, PT, R2, 0x1, PT ;  /* 0x000000010200780c */ /* 0x002fc80003f25270 */
[----:B------:R-:W-:-:S09]  /*07e0*/  P2R R5, PR, RZ, 0x2 ;  /* 0x00000002ff057803 */ /* 0x000fd20000000000 */
[----:B------:R-:W1:Y:S01]  /*07f0*/  @P1 LDC R17, c[0x0][0x10] ;  /* 0x00000400ff111b82 */ /* 0x000e620000000800 */
[----:B------:R-:W-:Y:S02]  /*0800*/  @P1 IMAD.MOV.U32 R5, RZ, RZ, RZ ;  /* 0x000000ffff051224 */ /* 0x000fe400078e00ff */
[----:B------:R-:W-:-:S05]  /*0810*/  @P1 IMAD.MOV.U32 R15, RZ, RZ, RZ ;  /* 0x000000ffff0f1224 */ /* 0x000fca00078e00ff */
[----:B------:R-:W2:Y:S01]  /*0820*/  @!P1 LDC R13, c[0x0][0xc] ;  /* 0x00000300ff0d9b82 */ /* 0x000ea20000000800 */
[----:B0-----:R-:W-:Y:S01]  /*0830*/  ULDC UR4, c[0x0][0xc] ;  /* 0x0000030000047ab9 */ /* 0x001fe20000000800 */
[----:B------:R-:W-:Y:S01]  /*0840*/  ULDC UR5, c[0x0][0x10] ;  /* 0x0000040000057ab9 */ /* 0x000fe20000000800 */
[----:B------:R-:W-:Y:S01]  /*0850*/  ULDC UR6, c[0x0][0x14] ;  /* 0x0000050000067ab9 */ /* 0x000fe20000000800 */
[----:B------:R-:W-:-:S04]  /*0860*/  UIMAD.WIDE.U32 UR4, UR4, UR5, URZ ;  /* 0x00000005040472a5 */ /* 0x000fc8000f8e003f */
[----:B------:R-:W-:Y:S02]  /*0870*/  UIMAD.WIDE.U32 UR38, UR4, UR6, URZ ;  /* 0x00000006042672a5 */ /* 0x000fe4000f8e003f */
[----:B------:R-:W-:-:S04]  /*0880*/  UIMAD UR41, UR5, UR6, URZ ;  /* 0x00000006052972a4 */ /* 0x000fc8000f8e023f */
[----:B------:R-:W-:Y:S01]  /*0890*/  UIADD3 UR41, UR39, UR41, URZ ;  /* 0x0000002927297290 */ /* 0x000fe2000fffe03f */
[----:B-1----:R-:W-:-:S04]  /*08a0*/  @P1 IMAD.WIDE.U32 R16, R17, UR8, R4 ;  /* 0x0000000811101c25 */ /* 0x002fc8000f8e0004 */
[----:B------:R-:W-:Y:S02]  /*08b0*/  @P1 IMAD.IADD R17, R17, 0x1, R15 ;  /* 0x0000000111111824 */ /* 0x000fe400078e020f */
[----:B--2---:R-:W-:-:S04]  /*08c0*/  @!P1 IMAD.WIDE.U32 R10, R4, R13, R10 ;  /* 0x0000000d040a9225 */ /* 0x004fc800078e000a */
[----:B------:R-:W-:Y:S02]  /*08d0*/  @!P1 IMAD.MOV.U32 R16, RZ, RZ, R10 ;  /* 0x000000ffff109224 */ /* 0x000fe400078e000a */
[----:B------:R-:W-:Y:S01]  /*08e0*/  @!P1 IMAD.MOV.U32 R17, RZ, RZ, R11 ;  /* 0x000000ffff119224 */ /* 0x000fe200078e000b */
[----:B------:R-:W-:Y:S06]  /*08f0*/  @!P3 BRA `(.L_x_5) ;  /* 0x00000000000cb947 */ /* 0x000fec0003800000 */
[----:B------:R-:W-:Y:S01]  /*0900*/  UCGABAR_WAIT ;  /* 0x0000000000007dc7 */ /* 0x000fe20008000000 */
[----:B------:R-:W-:Y:S01]  /*0910*/  CCTL.IVALL ;  /* 0x00000000ff00798f */ /* 0x000fe20002000000 */
[----:B------:R-:W-:Y:S05]  /*0920*/  BRA `(.L_x_6) ;  /* 0x0000000000047947 */ /* 0x000fea0003800000 */
.L_x_5:
[----:B------:R-:W-:Y:S06]  /*0930*/  BAR.SYNC.DEFER_BLOCKING 0x0 ;  /* 0x0000000000007b1d */ /* 0x000fec0000010000 */
.L_x_6:
[----:B------:R-:W-:Y:S05]  /*0940*/  @!P2 BRA `(.L_x_7) ;  /* 0x0000004000e0a947 */ /* 0x000fea0003800000 */
[----:B------:R-:W-:-:S13]  /*0950*/  ISETP.GT.U32.AND P0, PT, R8, 0x1, PT ;  /* 0x000000010800780c */ /* 0x000fda0003f04070 */
[----:B------:R-:W-:Y:S05]  /*0960*/  @P0 EXIT ;  /* 0x000000000000094d */ /* 0x000fea0003800000 */
[----:B------:R-:W-:Y:S01]  /*0970*/  ULDC.64 UR4, c[0x0][0x650] ;  /* 0x0001940000047ab9 */ /* 0x000fe20000000a00 */
[----:B------:R-:W-:Y:S01]  /*0980*/  PRMT R3, RZ, 0x7610, R3 ;  /* 0x00007610ff037816 */ /* 0x000fe20000000003 */
[----:B------:R-:W-:Y:S01]  /*0990*/  IMAD.MOV.U32 R71, RZ, RZ, -0x1 ;  /* 0xffffffffff477424 */ /* 0x000fe200078e00ff */
[----:B------:R-:W-:Y:S01]  /*09a0*/  ISETP.GE.U32.AND P0, PT, R16, UR4, PT ;  /* 0x0000000410007c0c */ /* 0x000fe2000bf06070 */
[----:B------:R-:W-:Y:S02]  /*09b0*/  IMAD.MOV.U32 R70, RZ, RZ, -0x1 ;  /* 0xffffffffff467424 */ /* 0x000fe400078e00ff */
[----:B------:R-:W-:Y:S01]  /*09c0*/  IMAD.MOV.U32 R67, RZ, RZ, -0x1 ;  /* 0xffffffffff437424 */ /* 0x000fe200078e00ff */
[----:B------:R-:W-:-:S13]  /*09d0*/  ISETP.GE.U32.AND.EX P0, PT, R17, UR5, PT, P0 ;  /* 0x0000000511007c0c */ /* 0x000fda000bf06100 */
[----:B------:R-:W-:Y:S05]  /*09e0*/  @P0 BRA `(.L_x_8) ;  /* 0x0000000400280947 */ /* 0x000fea0003800000 */
[----:B------:R-:W0:Y:S01]  /*09f0*/  LDC.64 R24, c[0x0][0x628] ;  /* 0x00018a00ff187b82 */ /* 0x000e220000000a00 */
[----:B------:R-:W-:Y:S02]  /*0a00*/  IMAD.MOV.U32 R10, RZ, RZ, R16 ;  /* 0x000000ffff0a7224 */ /* 0x000fe400078e0010 */
[----:B------:R-:W-:-:S05]  /*0a10*/  IMAD.MOV.U32 R11, RZ, RZ, R17 ;  /* 0x000000ffff0b7224 */ /* 0x000fca00078e0011 */
[----:B------:R-:W1:Y:S08]  /*0a20*/  LDC R8, c[0x0][0x630] ;  /* 0x00018c00ff087b82 */ /* 0x000e700000000800 */
[----:B------:R-:W2:Y:S01]  /*0a30*/  LDC.64 R26, c[0x0][0x620] ;  /* 0x00018800ff1a7b82 */ /* 0x000ea20000000a00 */
[----:B0-----:R-:W-:-:S04]  /*0a40*/  ISETP.NE.U32.AND P0, PT, R24, RZ, PT ;  /* 0x000000ff1800720c */ /* 0x001fc80003f05070 */
[----:B------:R-:W-:-:S13]  /*0a50*/  ISETP.NE.AND.EX P0, PT, R25, RZ, PT, P0 ;  /* 0x000000ff1900720c */ /* 0x000fda0003f05300 */
[----:B-12---:R-:W-:Y:S05]  /*0a60*/  @!P0 BRA `(.L_x_9) ;  /* 0x0000000000288947 */ /* 0x006fea0003800000 */
[----:B------:R-:W0:Y:S02]  /*0a70*/  LDC R3, c[0x0][0x634] ;  /* 0x00018d00ff037b82 */ /* 0x000e240000000800 */
[----:B0-----:R-:W-:-:S05]  /*0a80*/  IADD3 R3, P0, R16, R3, RZ ;  /* 0x0000000310037210 */ /* 0x001fca0007f1e0ff */
[----:B------:R-:W-:-:S04]  /*0a90*/  IMAD.X R21, RZ, RZ, R17, P0 ;  /* 0x000000ffff157224 */ /* 0x000fc800000e0611 */
[----:B------:R-:W-:-:S04]  /*0aa0*/  IMAD.WIDE.U32 R10, R21, R24, RZ ;  /* 0x00000018150a7225 */ /* 0x000fc800078e00ff */
[----:B------:R-:W-:-:S04]  /*0ab0*/  IMAD.WIDE.U32 R12, P0, R3, R25, R10 ;  /* 0x00000019030c7225 */ /* 0x000fc8000780000a */
[----:B------:R-:W-:-:S04]  /*0ac0*/  IMAD.WIDE.U32 R10, R3, R24, RZ ;  /* 0x00000018030a7225 */ /* 0x000fc800078e00ff */
[----:B------:R-:W-:Y:S01]  /*0ad0*/  IMAD.X R15, RZ, RZ, RZ, P0 ;  /* 0x000000ffff0f7224 */ /* 0x000fe200000e06ff */
[----:B------:R-:W-:Y:S01]  /*0ae0*/  IADD3 RZ, P0, R11, R12, RZ ;  /* 0x0000000c0bff7210 */ /* 0x000fe20007f1e0ff */
[----:B------:R-:W-:-:S04]  /*0af0*/  IMAD.MOV.U32 R14, RZ, RZ, R13 ;  /* 0x000000ffff0e7224 */ /* 0x000fc800078e000d */
[----:B------:R-:W-:-:S08]  /*0b00*/  IMAD.WIDE.U32.X R10, R21, R25, R14, P0 ;  /* 0x00000019150a7225 */ /* 0x000fd000000e040e */
.L_x_9:
[----:B------:R-:W0:Y:S01]  /*0b10*/  LDC.64 R30, c[0x0][0x640] ;  /* 0x00019000ff1e7b82 */ /* 0x000e220000000a00 */
[--C-:B------:R-:W-:Y:S01]  /*0b20*/  SHF.R.U64 R67, R10, R8, R11.reuse ;  /* 0x000000080a437219 */ /* 0x100fe2000000120b */
[----:B------:R-:W-:Y:S01]  /*0b30*/  IMAD R22, R9, R22, R4 ;  /* 0x0000001609167224 */ /* 0x000fe200078e0204 */
[----:B------:R-:W-:Y:S01]  /*0b40*/  SHF.R.U32.HI R3, RZ, R8, R11 ;  /* 0x00000008ff037219 */ /* 0x000fe2000001160b */
[----:B------:R-:W-:Y:S01]  /*0b50*/  IMAD.MOV.U32 R23, RZ, RZ, 0x1 ;  /* 0x00000001ff177424 */ /* 0x000fe200078e00ff */
[----:B------:R-:W-:-:S03]  /*0b60*/  IADD3 R5, P0, RZ, -R67, RZ ;  /* 0x80000043ff057210 */ /* 0x000fc60007f1e0ff */
[----:B------:R-:W1:Y:S02]  /*0b70*/  LDC R12, c[0x0][0x618] ;  /* 0x00018600ff0c7b82 */ /* 0x000e640000000800 */
[----:B------:R-:W-:Y:S02]  /*0b80*/  IMAD.X R3, RZ, RZ, ~R3, P0 ;  /* 0x000000ffff037224 */ /* 0x000fe400000e0e03 */
[----:B------:R-:W-:-:S04]  /*0b90*/  IMAD.WIDE.U32 R10, R5, R26, R16 ;  /* 0x0000001a050a7225 */ /* 0x000fc800078e0010 */
[----:B------:R-:W2:Y:S01]  /*0ba0*/  LDC R20, c[0x0][0x608] ;  /* 0x00018200ff147b82 */ /* 0x000ea20000000800 */
[----:B------:R-:W-:Y:S02]  /*0bb0*/  IMAD R8, R3, R26, RZ ;  /* 0x0000001a03087224 */ /* 0x000fe400078e02ff */
[----:B------:R-:W-:Y:S02]  /*0bc0*/  IMAD.MOV.U32 R3, RZ, RZ, -0x1 ;  /* 0xffffffffff037424 */ /* 0x000fe400078e00ff */
[----:B------:R-:W-:-:S03]  /*0bd0*/  IMAD R5, R5, R27, R8 ;  /* 0x0000001b05057224 */ /* 0x000fc600078e0208 */
[----:B------:R-:W3:Y:S01]  /*0be0*/  LDC R28, c[0x0][0x658] ;  /* 0x00019600ff1c7b82 */ /* 0x000ee20000000800 */
[----:B------:R-:W-:Y:S01]  /*0bf0*/  IMAD.IADD R5, R11, 0x1, R5 ;  /* 0x000000010b057824 */ /* 0x000fe200078e0205 */
[----:B0-----:R-:W-:-:S04]  /*0c00*/  ISETP.NE.U32.AND P0, PT, R30, RZ, PT ;  /* 0x000000ff1e00720c */ /* 0x001fc80003f05070 */
[----:B------:R-:W-:Y:S02]  /*0c10*/  ISETP.NE.AND.EX P0, PT, R31, RZ, PT, P0 ;  /* 0x000000ff1f00720c */ /* 0x000fe40003f05300 */
[----:B------:R-:W0:Y:S01]  /*0c20*/  LDC R24, c[0x0][0x600] ;  /* 0x00018000ff187b82 */ /* 0x000e220000000800 */
[-CC-:B-1----:R-:W-:Y:S02]  /*0c30*/  SHF.R.U64 R14, R10, R12.reuse, R5.reuse ;  /* 0x0000000c0a0e7219 */ /* 0x182fe40000001205 */
[----:B------:R-:W-:-:S05]  /*0c40*/  SHF.R.U32.HI R5, RZ, R12, R5 ;  /* 0x0000000cff057219 */ /* 0x000fca0000011605 */
[----:B------:R-:W1:Y:S01]  /*0c50*/  LDC R15, c[0x0][0x648] ;  /* 0x00019200ff0f7b82 */ /* 0x000e620000000800 */
[-CC-:B--2---:R-:W-:Y:S02]  /*0c60*/  SHF.R.U64 R27, R14, R20.reuse, R5.reuse ;  /* 0x000000140e1b7219 */ /* 0x184fe40000001205 */
[----:B------:R-:W-:-:S05]  /*0c70*/  SHF.R.U32.HI R5, RZ, R20, R5 ;  /* 0x00000014ff057219 */ /* 0x000fca0000011605 */
[----:B------:R-:W2:Y:S01]  /*0c80*/  LDC R21, c[0x0][0x638] ;  /* 0x00018e00ff157b82 */ /* 0x000ea20000000800 */
[-CC-:B---3--:R-:W-:Y:S02]  /*0c90*/  SHF.R.U64 R20, R27, R28.reuse, R5.reuse ;  /* 0x0000001c1b147219 */ /* 0x188fe40000001205 */
[-C--:B------:R-:W-:Y:S02]  /*0ca0*/  SHF.L.U32 R3, R3, R28.reuse, RZ ;  /* 0x0000001c03037219 */ /* 0x080fe400000006ff */
[----:B------:R-:W-:Y:S01]  /*0cb0*/  SHF.R.U32.HI R5, RZ, R28, R5 ;  /* 0x0000001cff057219 */ /* 0x000fe20000011605 */
[----:B------:R-:W-:Y:S01]  /*0cc0*/  IMAD.MOV.U32 R4, RZ, RZ, R20 ;  /* 0x000000ffff047224 */ /* 0x000fe200078e0014 */
[----:B------:R-:W-:Y:S01]  /*0cd0*/  LOP3.LUT R12, RZ, R3, RZ, 0x33, !PT ;  /* 0x00000003ff0c7212 */ /* 0x000fe200078e33ff */
[----:B------:R-:W3:Y:S01]  /*0ce0*/  LDC R25, c[0x0][0x610] ;  /* 0x00018400ff197b82 */ /* 0x000ee20000000800 */
[----:B------:R-:W-:Y:S05]  /*0cf0*/  @!P0 BRA `(.L_x_10) ;  /* 0x0000000000288947 */ /* 0x000fea0003800000 */
[----:B------:R-:W4:Y:S02]  /*0d00*/  LDC R3, c[0x0][0x64c] ;  /* 0x00019300ff037b82 */ /* 0x000f240000000800 */
[----:B----4-:R-:W-:-:S05]  /*0d10*/  IADD3 R3, P0, R20, R3, RZ ;  /* 0x0000000314037210 */ /* 0x010fca0007f1e0ff */
        /* <DEDUP_REMOVED lines=8> */
.L_x_10:
[----:B-1----:R-:W-:Y:S01]  /*0da0*/  SHF.R.U64 R4, R4, R15, R5 ;  /* 0x0000000f04047219 */ /* 0x002fe20000001205 */
[----:B0-----:R-:W-:Y:S01]  /*0db0*/  VIADD R5, R24, 0xffffffff ;  /* 0xffffffff18057836 */ /* 0x001fe20000000000 */
[----:B------:R-:W-:Y:S02]  /*0dc0*/  SHF.L.U32 R3, R23, R28, RZ ;  /* 0x0000001c17037219 */ /* 0x000fe400000006ff */
[----:B------:R-:W-:Y:S01]  /*0dd0*/  LOP3.LUT R12, R27, R12, RZ, 0xc0, !PT ;  /* 0x0000000c1b0c7212 */ /* 0x000fe200078ec0ff */
[----:B------:R-:W-:Y:S01]  /*0de0*/  IMAD.MOV R8, RZ, RZ, -R4 ;  /* 0x000000ffff087224 */ /* 0x000fe200078e0a04 */
[----:B------:R-:W-:-:S03]  /*0df0*/  SEL R7, R7, R22, !P1 ;  /* 0x0000001607077207 */ /* 0x000fc60004800000 */
[----:B------:R-:W-:Y:S01]  /*0e00*/  IMAD R12, R3, R4, R12 ;  /* 0x00000004030c7224 */ /* 0x000fe200078e020c */
[----:B------:R-:W-:Y:S01]  /*0e10*/  LOP3.LUT R4, R14, R5, RZ, 0xc0, !PT ;  /* 0x000000050e047212 */ /* 0x000fe200078ec0ff */
[----:B--2---:R-:W-:Y:S02]  /*0e20*/  IMAD R3, R8, R21, R20 ;  /* 0x0000001508037224 */ /* 0x004fe400078e0214 */
[----:B---3--:R-:W-:Y:S02]  /*0e30*/  IMAD R7, R12, R25, R7 ;  /* 0x000000190c077224 */ /* 0x008fe400078e0207 */
[----:B------:R-:W-:Y:S02]  /*0e40*/  IMAD.MOV.U32 R5, RZ, RZ, 0x1 ;  /* 0x00000001ff057424 */ /* 0x000fe400078e00ff */
[----:B------:R-:W-:-:S03]  /*0e50*/  IMAD R4, R3, R24, R4 ;  /* 0x0000001803047224 */ /* 0x000fc600078e0204 */
[----:B------:R-:W-:Y:S02]  /*0e60*/  PRMT R3, R5, 0x7610, R3 ;  /* 0x0000761005037816 */ /* 0x000fe40000000003 */
[----:B------:R-:W-:Y:S02]  /*0e70*/  SEL R70, R4, R7, !P1 ;  /* 0x0000000704467207 */ /* 0x000fe40004800000 */
[----:B------:R-:W-:-:S07]  /*0e80*/  SEL R71, R7, R4, !P1 ;  /* 0x0000000407477207 */ /* 0x000fce0004800000 */
.L_x_8:
[----:B------:R-:W-:-:S08]  /*0e90*/  NOP ;  /* 0x0000000000007918 */ /* 0x000fd00000000000 */
[----:B------:R-:W0:Y:S02]  /*0ea0*/  USETMAXREG.TRY_ALLOC.CTAPOOL UP0, 0xe8 ;  /* 0x000000e8000079c8 */ /* 0x000e240008000600 */
[----:B0-----:R-:W-:-:S13]  /*0eb0*/  PLOP3.LUT P0, PT, PT, PT, UP0, 0x80, 0x0 ;  /* 0x000000000000781c */ /* 0x001fda0003f0f008 */
[----:B------:R-:W-:Y:S05]  /*0ec0*/  @!P0 BRA `(.L_x_8) ;  /* 0xfffffffc00f08947 */ /* 0x000fea000383ffff */
[----:B------:R-:W-:Y:S01]  /*0ed0*/  ULDC.64 UR4, c[0x0][0x598] ;  /* 0x0001660000047ab9 */ /* 0x000fe20000000a00 */
[----:B------:R-:W-:Y:S01]  /*0ee0*/  ULDC.64 UR36, c[0x0][0x208] ;  /* 0x0000820000247ab9 */ /* 0x000fe20000000a00 */
[----:B------:R-:W-:-:S04]  /*0ef0*/  ISETP.NE.U32.AND P0, PT, RZ, UR4, PT ;  /* 0x00000004ff007c0c */ /* 0x000fc8000bf05070 */
[----:B------:R-:W-:-:S13]  /*0f00*/  ISETP.NE.AND.EX P0, PT, RZ, UR5, PT, P0 ;  /* 0x00000005ff007c0c */ /* 0x000fda000bf05300 */
[----:B------:R-:W-:Y:S05]  /*0f10*/  @!P0 BRA `(.L_x_11) ;  /* 0x00000000001c8947 */ /* 0x000fea0003800000 */
[----:B------:R-:W0:Y:S02]  /*0f20*/  LDC.64 R4, c[0x0][0x598] ;  /* 0x00016600ff047b82 */ /* 0x000e240000000a00 */
[----:B0-----:R-:W2:Y:S02]  /*0f30*/  LDG.E.64 R4, desc[UR36][R4.64] ;  /* 0x0000002404047981 */ /* 0x001ea4000c1e1b00 */
[----:B--2---:R-:W-:-:S04]  /*0f40*/  ISETP.NE.U32.AND P0, PT, R4, RZ, PT ;  /* 0x000000ff0400720c */ /* 0x004fc80003f05070 */
[----:B------:R-:W-:-:S13]  /*0f50*/  ISETP.NE.AND.EX P0, PT, R5, RZ, PT, P0 ;  /* 0x000000ff0500720c */ /* 0x000fda0003f05300 */
[----:B------:R-:W-:Y:S05]  /*0f60*/  @!P0 BRA `(.L_x_11) ;  /* 0x0000000000088947 */ /* 0x000fea0003800000 */
[----:B------:R0:W5:Y:S01]  /*0f70*/  LD.E R56, desc[UR36][R4.64] ;  /* 0x0000002404387980 */ /* 0x000162000c101900 */
[----:B------:R-:W-:Y:S05]  /*0f80*/  BRA `(.L_x_12) ;  /* 0x0000000000247947 */ /* 0x000fea0003800000 */
.L_x_11:
[----:B------:R-:W-:Y:S02]  /*0f90*/  ULDC.64 UR4, c[0x0][0x588] ;  /* 0x0001620000047ab9 */ /* 0x000fe40000000a00 */
[----:B------:R-:W-:-:S04]  /*0fa0*/  ISETP.NE.U32.AND P0, PT, RZ, UR4, PT ;  /* 0x00000004ff007c0c */ /* 0x000fc8000bf05070 */
[----:B------:R-:W-:-:S13]  /*0fb0*/  ISETP.NE.AND.EX P0, PT, RZ, UR5, PT, P0 ;  /* 0x00000005ff007c0c */ /* 0x000fda000bf05300 */
[----:B------:R-:W-:Y:S05]  /*0fc0*/  @!P0 BRA `(.L_x_13) ;  /* 0x00000000000c8947 */ /* 0x000fea0003800000 */
[----:B------:R-:W0:Y:S02]  /*0fd0*/  LDC.64 R56, c[0x0][0x588] ;  /* 0x00016200ff387b82 */ /* 0x000e240000000a00 */
[----:B0-----:R1:W5:Y:S01]  /*0fe0*/  LDG.E R56, desc[UR36][R56.64] ;  /* 0x0000002438387981 */ /* 0x001362000c1e1900 */
[----:B------:R-:W-:Y:S05]  /*0ff0*/  BRA `(.L_x_12) ;  /* 0x0000000000087947 */ /* 0x000fea0003800000 */
.L_x_13:
[----:B------:R-:W-:Y:S02]  /*1000*/  ULDC UR4, c[0x0][0x580] ;  /* 0x0001600000047ab9 */ /* 0x000fe40000000800 */
[----:B------:R-:W-:-:S07]  /*1010*/  IMAD.U32 R56, RZ, RZ, UR4 ;  /* 0x00000004ff387e24 */ /* 0x000fce000f8e00ff */
.L_x_12:
[----:B------:R-:W-:Y:S02]  /*1020*/  ULDC.64 UR4, c[0x0][0x5a0] ;  /* 0x0001680000047ab9 */ /* 0x000fe40000000a00 */
[----:B------:R-:W-:-:S04]  /*1030*/  ISETP.NE.U32.AND P0, PT, RZ, UR4, PT ;  /* 0x00000004ff007c0c */ /* 0x000fc8000bf05070 */
[----:B------:R-:W-:-:S13]  /*1040*/  ISETP.NE.AND.EX P0, PT, RZ, UR5, PT, P0 ;  /* 0x00000005ff007c0c */ /* 0x000fda000bf05300 */
[----:B------:R-:W-:Y:S05]  /*1050*/  @!P0 BRA `(.L_x_14) ;  /* 0x00000000001c8947 */ /* 0x000fea0003800000 */
[----:B0-----:R-:W0:Y:S02]  /*1060*/  LDC.64 R4, c[0x0][0x5a0] ;  /* 0x00016800ff047b82 */ /* 0x001e240000000a00 */
[----:B0-----:R-:W2:Y:S02]  /*1070*/  LDG.E.64 R4, desc[UR36][R4.64] ;  /* 0x0000002404047981 */ /* 0x001ea4000c1e1b00 */
[----:B--2---:R-:W-:-:S04]  /*1080*/  ISETP.NE.U32.AND P0, PT, R4, RZ, PT ;  /* 0x000000ff0400720c */ /* 0x004fc80003f05070 */
[----:B------:R-:W-:-:S13]  /*1090*/  ISETP.NE.AND.EX P0, PT, R5, RZ, PT, P0 ;  /* 0x000000ff0500720c */ /* 0x000fda0003f05300 */
[----:B------:R-:W-:Y:S05]  /*10a0*/  @!P0 BRA `(.L_x_14) ;  /* 0x0000000000088947 */ /* 0x000fea0003800000 */
[----:B-1----:R0:W5:Y:S01]  /*10b0*/  LD.E R57, desc[UR36][R4.64] ;  /* 0x0000002404397980 */ /* 0x002162000c101900 */
[----:B------:R-:W-:Y:S05]  /*10c0*/  BRA `(.L_x_15) ;  /* 0x0000000000247947 */ /* 0x000fea0003800000 */
.L_x_14:
[----:B------:R-:W-:Y:S02]  /*10d0*/  ULDC.64 UR4, c[0x0][0x590] ;  /* 0x0001640000047ab9 */ /* 0x000fe40000000a00 */
[----:B------:R-:W-:-:S04]  /*10e0*/  ISETP.NE.U32.AND P0, PT, RZ, UR4, PT ;  /* 0x00000004ff007c0c */ /* 0x000fc8000bf05070 */
[----:B------:R-:W-:-:S13]  /*10f0*/  ISETP.NE.AND.EX P0, PT, RZ, UR5, PT, P0 ;  /* 0x00000005ff007c0c */ /* 0x000fda000bf05300 */
[----:B------:R-:W-:Y:S05]  /*1100*/  @!P0 BRA `(.L_x_16) ;  /* 0x00000000000c8947 */ /* 0x000fea0003800000 */
[----:B0-----:R-:W1:Y:S02]  /*1110*/  LDC.64 R4, c[0x0][0x590] ;  /* 0x00016400ff047b82 */ /* 0x001e640000000a00 */
[----:B-1----:R1:W5:Y:S01]  /*1120*/  LDG.E R57, desc[UR36][R4.64] ;  /* 0x0000002404397981 */ /* 0x002362000c1e1900 */
[----:B------:R-:W-:Y:S05]  /*1130*/  BRA `(.L_x_15) ;  /* 0x0000000000087947 */ /* 0x000fea0003800000 */
.L_x_16:
[----:B------:R-:W-:Y:S02]  /*1140*/  ULDC UR4, c[0x0][0x584] ;  /* 0x0001610000047ab9 */ /* 0x000fe40000000800 */
[----:B-1----:R-:W-:-:S07]  /*1150*/  IMAD.U32 R57, RZ, RZ, UR4 ;  /* 0x00000004ff397e24 */ /* 0x002fce000f8e00ff */
.L_x_15:
[----:B------:R-:W-:-:S13]  /*1160*/  LOP3.LUT P0, RZ, R3, 0xff, RZ, 0xc0, !PT ;  /* 0x000000ff03ff7812 */ /* 0x000fda000780c0ff */
[----:B------:R-:W-:Y:S05]  /*1170*/  @!P0 EXIT ;  /* 0x000000000000894d */ /* 0x000fea0003800000 */
[----:B------:R-:W2:Y:S01]  /*1180*/  LDC R60, c[0x0][0x658] ;  /* 0x00019600ff3c7b82 */ /* 0x000ea20000000800 */
[----:B------:R-:W-:Y:S01]  /*1190*/  ULDC.64 UR6, c[0x0][0x288] ;  /* 0x0000a20000067ab9 */ /* 0x000fe20000000a00 */
[----:B------:R-:W-:Y:S01]  /*11a0*/  LOP3.LUT R6, R6, 0x1, RZ, 0xc0, !PT ;  /* 0x0000000106067812 */ /* 0x000fe200078ec0ff */
[----:B------:R-:W-:Y:S01]  /*11b0*/  UIADD3 UR4, UR7, 0x7f, URZ ;  /* 0x0000007f07047890 */ /* 0x000fe2000fffe03f */
[----:B------:R-:W-:Y:S01]  /*11c0*/  SHF.R.U32.HI R3, RZ, 0x2, R62 ;  /* 0x00000002ff037819 */ /* 0x000fe2000001163e */
[----:B01----:R-:W-:Y:S01]  /*11d0*/  IMAD.MOV.U32 R5, RZ, RZ, -0x1 ;  /* 0xffffffffff057424 */ /* 0x003fe200078e00ff */
[----:B------:R-:W-:Y:S01]  /*11e0*/  SHF.R.U32.HI R0, RZ, 0x1, R0 ;  /* 0x00000001ff007819 */ /* 0x000fe20000011600 */
[----:B------:R-:W-:Y:S01]  /*11f0*/  USHF.R.S32.HI UR5, URZ, 0x1f, UR4 ;  /* 0x0000001f3f057899 */ /* 0x000fe20008011404 */
[----:B------:R-:W0:Y:S01]  /*1200*/  LDC.64 R58, c[0x0][0x5c8] ;  /* 0x00017200ff3a7b82 */ /* 0x000e220000000a00 */
[----:B------:R-:W-:Y:S01]  /*1210*/  IMAD.SHL.U32 R22, R6, 0x40, RZ ;  /* 0x0000004006167824 */ /* 0x000fe200078e00ff */
[----:B------:R-:W-:Y:S01]  /*1220*/  LOP3.LUT R3, R3, 0x7, RZ, 0xc0, !PT ;  /* 0x0000000703037812 */ /* 0x000fe200078ec0ff */
[----:B------:R-:W-:Y:S01]  /*1230*/  ULEA.HI UR5, UR5, UR4, URZ, 0x7 ;  /* 0x0000000405057291 */ /* 0x000fe2000f8f383f */
[----:B------:R-:W-:Y:S01]  /*1240*/  LOP3.LUT R0, R0, 0x30, RZ, 0xc0, !PT ;  /* 0x0000003000007812 */ /* 0x000fe200078ec0ff */
[----:B------:R-:W-:Y:S01]  /*1250*/  IMAD.MOV.U32 R7, RZ, RZ, 0x1 ;  /* 0x00000001ff077424 */ /* 0x000fe200078e00ff */
[--C-:B------:R-:W-:Y:S01]  /*1260*/  LOP3.LUT R22, R22, 0x40, R3.reuse, 0xe2, !PT ;  /* 0x0000004016167812 */ /* 0x100fe200078ee203 */
[----:B------:R-:W-:Y:S01]  /*1270*/  USHF.R.S32.HI UR43, URZ, 0x7, UR5 ;  /* 0x000000073f2b7899 */ /* 0x000fe20008011405 */
[----:B------:R-:W1:Y:S01]  /*1280*/  LDC R64, c[0x0][0x600] ;  /* 0x00018000ff407b82 */ /* 0x000e620000000800 */
[----:B------:R-:W-:Y:S01]  /*1290*/  IADD3 R3, RZ, -R0, -R3 ;  /* 0x80000000ff037210 */ /* 0x000fe20007ffe803 */
[----:B------:R-:W-:Y:S01]  /*12a0*/  IMAD.U32 R4, RZ, RZ, UR6 ;  /* 0x00000006ff047e24 */ /* 0x000fe2000f8e00ff */
[C---:B------:R-:W-:Y:S01]  /*12b0*/  LOP3.LUT R61, R62.reuse, 0x3, RZ, 0xc0, !PT ;  /* 0x000000033e3d7812 */ /* 0x040fe200078ec0ff */
[----:B------:R-:W-:Y:S01]  /*12c0*/  UISETP.LT.AND UP0, UPT, UR43, 0x1, UPT ;  /* 0x000000012b00788c */ /* 0x000fe2000bf01270 */
[----:B------:R-:W-:Y:S01]  /*12d0*/  LOP3.LUT R63, R62, 0x80, RZ, 0xc0, !PT ;  /* 0x000000803e3f7812 */ /* 0x000fe200078ec0ff */
[----:B------:R-:W-:Y:S01]  /*12e0*/  IMAD R3, R6, -0x40, R3 ;  /* 0xffffffc006037824 */ /* 0x000fe200078e0203 */
[----:B------:R-:W-:Y:S01]  /*12f0*/  ULDC UR4, c[0x0][0x284] ;  /* 0x0000a10000047ab9 */ /* 0x000fe20000000800 */
[----:B--2---:R-:W-:Y:S01]  /*1300*/  SHF.L.U32 R5, R5, R60, RZ ;  /* 0x0000003c05057219 */ /* 0x004fe200000006ff */
[----:B------:R-:W-:Y:S01]  /*1310*/  USEL UR44, UR43, 0x1, UP0 ;  /* 0x000000012b2c7887 */ /* 0x000fe20008000000 */
[----:B------:R-:W-:Y:S01]  /*1320*/  IMAD R61, R61, -0x2, R4 ;  /* 0xfffffffe3d3d7824 */ /* 0x000fe200078e0204 */
[----:B------:R-:W-:Y:S01]  /*1330*/  LOP3.LUT R22, R22, R0, RZ, 0xfc, !PT ;  /* 0x0000000016167212 */ /* 0x000fe200078efcff */
[----:B------:R-:W-:Y:S01]  /*1340*/  IMAD.SHL.U32 R62, R62, 0x2, RZ ;  /* 0x000000023e3e7824 */ /* 0x000fe200078e00ff */
[----:B------:R-:W-:Y:S01]  /*1350*/  SHF.L.U32 R60, R7, R60, RZ ;  /* 0x0000003c073c7219 */ /* 0x000fe200000006ff */
[----:B------:R-:W-:Y:S01]  /*1360*/  VIADD R66, R3, UR4 ;  /* 0x0000000403427c36 */ /* 0x000fe20008000000 */
[----:B------:R-:W-:Y:S01]  /*1370*/  LOP3.LUT R69, R18, 0x1, RZ, 0xfc, !PT ;  /* 0x0000000112457812 */ /* 0x000fe200078efcff */
[----:B------:R-:W-:Y:S01]  /*1380*/  IMAD.MOV.U32 R23, RZ, RZ, RZ ;  /* 0x000000ffff177224 */ /* 0x000fe200078e00ff */
[C---:B0-----:R-:W-:Y:S01]  /*1390*/  SHF.L.U64.HI R59, R58.reuse, 0x3, R59 ;  /* 0x000000033a3b7819 */ /* 0x041fe2000001023b */
[----:B------:R-:W-:Y:S01]  /*13a0*/  IMAD.SHL.U32 R58, R58, 0x8, RZ ;  /* 0x000000083a3a7824 */ /* 0x000fe200078e00ff */
[----:B------:R-:W-:Y:S01]  /*13b0*/  SHF.R.U32.HI R63, RZ, 0x7, R63 ;  /* 0x00000007ff3f7819 */ /* 0x000fe2000001163f */
[----:B------:R-:W-:Y:S01]  /*13c0*/  UIADD3 UR44, UR43, -UR44, URZ ;  /* 0x8000002c2b2c7290 */ /* 0x000fe2000fffe03f */
[----:B------:R-:W-:Y:S01]  /*13d0*/  LOP3.LUT R65, RZ, R5, RZ, 0x33, !PT ;  /* 0x00000005ff417212 */ /* 0x000fe200078e33ff */
[----:B------:R-:W-:Y:S01]  /*13e0*/  UMOV UR40, URZ ;  /* 0x0000003f00287c82 */ /* 0x000fe20008000000 */
[----:B------:R-:W-:Y:S01]  /*13f0*/  UMOV UR42, URZ ;  /* 0x0000003f002a7c82 */ /* 0x000fe20008000000 */
[----:B-1----:R-:W-:-:S08]  /*1400*/  VIADD R64, R64, 0xffffffff ;  /* 0xffffffff40407836 */ /* 0x002fd00000000000 */
.L_x_98:
[----:B0-----:R-:W0:Y:S01]  /*1410*/  SHFL.IDX PT, R0, R63, RZ, 0x1f ;  /* 0x00001fff3f007589 */ /* 0x001e2200000e0000 */
[----:B-1----:R-:W1:Y:S01]  /*1420*/  S2UR UR7, SR_CgaCtaId ;  /* 0x00000000000779c3 */ /* 0x002e620000008800 */
[----:B------:R-:W-:Y:S01]  /*1430*/  UMOV UR6, 0x400 ;  /* 0x0000040000067882 */ /* 0x000fe20000000000 */
[----:B0-----:R-:W-:Y:S01]  /*1440*/  R2UR UR4, R0 ;  /* 0x00000000000472ca */ /* 0x001fe200000e0000 */
[----:B-1----:R-:W-:-:S12]  /*1450*/  ULEA UR6, UR7, UR6, 0x18 ;  /* 0x0000000607067291 */ /* 0x002fd8000f8ec03f */
[----:B------:R-:W-:-:S04]  /*1460*/  ULEA.HI UR5, UR4, UR4, URZ, 0x1 ;  /* 0x0000000404057291 */ /* 0x000fc8000f8f083f */
[----:B------:R-:W-:-:S04]  /*1470*/  ULOP3.LUT UR5, UR5, 0x7fffe, URZ, 0xc0, !UPT ;  /* 0x0007fffe05057892 */ /* 0x000fc8000f8ec03f */
[----:B------:R-:W-:-:S03]  /*1480*/  UIADD3 UR5, UR4, -UR5, URZ ;  /* 0x8000000504057290 */ /* 0x000fc6000fffe03f */
[----:B------:R-:W-:Y:S01]  /*1490*/  ULDC UR4, c[0x0][0x28c] ;  /* 0x0000a30000047ab9 */ /* 0x000fe20000000800 */
[----:B------:R-:W-:Y:S01]  /*14a0*/  ULEA UR5, UR5, UR6, 0xd ;  /* 0x0000000605057291 */ /* 0x000fe2000f8e683f */
[----:B------:R-:W-:-:S03]  /*14b0*/  ISETP.LT.AND P0, PT, RZ, UR4, PT ;  /* 0x00000004ff007c0c */ /* 0x000fc6000bf01270 */
[----:B------:R-:W-:-:S04]  /*14c0*/  UIADD3 UR5, UR5, 0x100, URZ ;  /* 0x0000010005057890 */ /* 0x000fc8000fffe03f */
[----:B------:R-:W-:-:S04]  /*14d0*/  USHF.R.U32.HI UR5, URZ, 0x4, UR5 ;  /* 0x000000043f057899 */ /* 0x000fc80008011605 */
[----:B------:R-:W-:-:S04]  /*14e0*/  ULOP3.LUT UR5, UR5, 0x3fff, URZ, 0xc0, !UPT ;  /* 0x00003fff05057892 */ /* 0x000fc8000f8ec03f */
[----:B------:R-:W-:Y:S01]  /*14f0*/  ULOP3.LUT UR45, UR5, 0x10000, URZ, 0xfc, !UPT ;  /* 0x00010000052d7892 */ /* 0x000fe2000f8efc3f */
[----:B--2345:R-:W-:Y:S11]  /*1500*/  @P0 BRA `(.L_x_17) ;  /* 0x0000000000400947 */ /* 0x03cff60003800000 */
[----:B------:R-:W-:Y:S01]  /*1510*/  MOV R0, 0x0 ;  /* 0x0000000000007802 */ /* 0x000fe20000000f00 */
[----:B------:R-:W-:Y:S01]  /*1520*/  ULDC.64 UR4, c[0x4][0x68] ;  /* 0x01001a0000047ab9 */ /* 0x000fe20000000a00 */
[----:B------:R-:W-:Y:S01]  /*1530*/  ULDC.64 UR6, c[0x4][0x8] ;  /* 0x0100020000067ab9 */ /* 0x000fe20000000a00 */
[----:B------:R-:W-:Y:S01]  /*1540*/  IMAD.U32 R4, RZ, RZ, UR4 ;  /* 0x00000004ff047e24 */ /* 0x000fe2000f8e00ff */
[----:B------:R0:W1:Y:S01]  /*1550*/  LDC.64 R14, c[0x4][R0] ;  /* 0x01000000000e7b82 */ /* 0x0000620000000a00 */
[----:B------:R-:W-:Y:S01]  /*1560*/  IMAD.U32 R5, RZ, RZ, UR5 ;  /* 0x00000005ff057e24 */ /* 0x000fe2000f8e00ff */
[----:B------:R-:W-:Y:S01]  /*1570*/  ULDC.64 UR4, c[0x4][0x70] ;  /* 0x01001c0000047ab9 */ /* 0x000fe20000000a00 */
[----:B------:R-:W-:Y:S02]  /*1580*/  IMAD.U32 R10, RZ, RZ, UR6 ;  /* 0x00000006ff0a7e24 */ /* 0x000fe4000f8e00ff */
[----:B------:R-:W-:Y:S02]  /*1590*/  IMAD.U32 R6, RZ, RZ, UR4 ;  /* 0x00000004ff067e24 */ /* 0x000fe4000f8e00ff */
[----:B------:R-:W-:-:S02]  /*15a0*/  IMAD.U32 R7, RZ, RZ, UR5 ;  /* 0x00000005ff077e24 */ /* 0x000fc4000f8e00ff */
[----:B------:R-:W-:Y:S02]  /*15b0*/  IMAD.U32 R11, RZ, RZ, UR7 ;  /* 0x00000007ff0b7e24 */ /* 0x000fe4000f8e00ff */
[----:B------:R-:W-:Y:S02]  /*15c0*/  IMAD.MOV.U32 R8, RZ, RZ, 0x1e1 ;  /* 0x000001e1ff087424 */ /* 0x000fe400078e00ff */
[----:B------:R-:W-:Y:S02]  /*15d0*/  IMAD.MOV.U32 R12, RZ, RZ, 0x1 ;  /* 0x00000001ff0c7424 */ /* 0x000fe400078e00ff */
[----:B0-----:R-:W-:-:S07]  /*15e0*/  IMAD.MOV.U32 R13, RZ, RZ, RZ ;  /* 0x000000ffff0d7224 */ /* 0x001fce00078e00ff */
[----:B------:R-:W-:-:S07]  /*15f0*/  LEPC R20, `(.L_x_17) ;  /* 0x000000001014794e */ /* 0x000fce0000000000 */
[----:B-1---5:R-:W-:Y:S05]  /*1600*/  CALL.ABS.NOINC R14 ;  /* 0x000000000e007343 */ /* 0x022fea0003c00000 */
.L_x_17:
[----:B------:R-:W-:-:S13]  /*1610*/  ISETP.NE.AND P0, PT, R69, 0x3, PT ;  /* 0x000000034500780c */ /* 0x000fda0003f05270 */
[----:B------:R-:W-:Y:S05]  /*1620*/  @!P0 BRA `(.L_x_18) ;  /* 0x0000000000048947 */ /* 0x000fea0003800000 */
[----:B------:R-:W-:Y:S01]  /*1630*/  BPT.TRAP 0x1 ;  /* 0x000000040000795c */ /* 0x000fe20000300000 */
.L_x_18:
[----:B------:R-:W0:Y:S01]  /*1640*/  S2UR UR5, SR_CgaCtaId ;  /* 0x00000000000579c3 */ /* 0x000e220000008800 */
[----:B------:R-:W-:Y:S01]  /*1650*/  UMOV UR4, 0x400 ;  /* 0x0000040000047882 */ /* 0x000fe20000000000 */
[----:B------:R-:W-:Y:S02]  /*1660*/  IMAD.U32 R0, RZ, RZ, UR40 ;  /* 0x00000028ff007e24 */ /* 0x000fe4000f8e00ff */
[----:B------:R-:W-:-:S03]  /*1670*/  IMAD.U32 R3, RZ, RZ, UR42 ;  /* 0x0000002aff037e24 */ /* 0x000fc6000f8e00ff */
[----:B------:R-:W-:Y:S01]  /*1680*/  SHF.L.U32 R0, R0, 0x1f, RZ ;  /* 0x0000001f00007819 */ /* 0x000fe200000006ff */
[----:B0-----:R-:W-:-:S06]  /*1690*/  ULEA UR4, UR5, UR4, 0x18 ;  /* 0x0000000405047291 */ /* 0x001fcc000f8ec03f */
[----:B------:R-:W-:-:S04]  /*16a0*/  IMAD.U32 R6, RZ, RZ, UR4 ;  /* 0x00000004ff067e24 */ /* 0x000fc8000f8e00ff */
[----:B------:R-:W-:-:S04]  /*16b0*/  IMAD R3, R3, 0x8, R6 ;  /* 0x0000000803037824 */ /* 0x000fc800078e0206 */
[----:B------:R0:W1:Y:S01]  /*16c0*/  SYNCS.PHASECHK.TRANS64.TRYWAIT P1, [R3+URZ], R0 ;  /* 0x00000000030075a7 */ /* 0x000062000802017f */
[----:B------:R-:W-:Y:S05]  /*16d0*/  @!P0 BRA `(.L_x_19) ;  /* 0x0000000000048947 */ /* 0x000fea0003800000 */
[----:B------:R-:W-:Y:S01]  /*16e0*/  BPT.TRAP 0x1 ;  /* 0x000000040000795c */ /* 0x000fe20000300000 */
.L_x_19:
[----:B------:R-:W-:-:S05]  /*16f0*/  IMAD.U32 R4, RZ, RZ, UR44 ;  /* 0x0000002cff047e24 */ /* 0x000fca000f8e00ff */
[----:B------:R-:W-:Y:S01]  /*1700*/  ISETP.GE.AND P2, PT, R4, 0x1, PT ;  /* 0x000000010400780c */ /* 0x000fe20003f46270 */
[----:B-1----:R-:W-:-:S12]  /*1710*/  @P1 BRA `(.L_x_20) ;  /* 0x0000000000081947 */ /* 0x002fd80003800000 */
[----:B------:R-:W1:Y:S02]  /*1720*/  SYNCS.PHASECHK.TRANS64.TRYWAIT P1, [R3+URZ], R0 ;  /* 0x00000000030075a7 */ /* 0x000e64000802017f */
[----:B-1----:R-:W-:Y:S05]  /*1730*/  @!P1 BRA `(.L_x_21) ;  /* 0x0000004800e49947 */ /* 0x002fea0003800000 */
.L_x_20:
[----:B------:R-:W-:Y:S05]  /*1740*/  WARPSYNC.ALL ;  /* 0x0000000000007948 */ /* 0x000fea0003800000 */
[----:B------:R-:W-:Y:S01]  /*1750*/  R2UR UR4, R6 ;  /* 0x00000000060472ca */ /* 0x000fe200000e0000 */
[----:B------:R-:W-:Y:S01]  /*1760*/  ULEA UR5, UR42, UR45, 0xb ;  /* 0x0000002d2a057291 */ /* 0x000fe2000f8e583f */
[----:B------:R-:W-:Y:S01]  /*1770*/  WARPGROUP.ARRIVE ;  /* 0x00000000000079c5 */ /* 0x000fe20000000000 */
[----:B------:R-:W-:Y:S01]  /*1780*/  UMOV UR9, 0x40000040 ;  /* 0x4000004000097882 */ /* 0x000fe20000000000 */
[----:B------:R-:W-:-:S04]  /*1790*/  UMOV UR11, 0x40000040 ;  /* 0x40000040000b7882 */ /* 0x000fc80000000000 */
[----:B------:R-:W-:-:S05]  /*17a0*/  UMOV UR8, UR5 ;  /* 0x0000000500087c82 */ /* 0x000fca0008000000 */
[----:B------:R-:W-:-:S04]  /*17b0*/  UIADD3 UR4, UR4, 0x20100, URZ ;  /* 0x0002010004047890 */ /* 0x000fc8000fffe03f */
[----:B------:R-:W-:-:S04]  /*17c0*/  USHF.R.U32.HI UR4, URZ, 0x4, UR4 ;  /* 0x000000043f047899 */ /* 0x000fc80008011604 */
[----:B------:R-:W-:-:S04]  /*17d0*/  ULOP3.LUT UR4, UR4, 0x3fff, URZ, 0xc0, !UPT ;  /* 0x00003fff04047892 */ /* 0x000fc8000f8ec03f */
[----:B------:R-:W-:-:S04]  /*17e0*/  ULOP3.LUT UR4, UR4, 0x10000, URZ, 0xfc, !UPT ;  /* 0x0001000004047892 */ /* 0x000fc8000f8efc3f */
[----:B------:R-:W-:-:S07]  /*17f0*/  ULEA UR6, UR42, UR4, 0xa ;  /* 0x000000042a067291 */ /* 0x000fce000f8e503f */
[----:B------:R-:W-:Y:S02]  /*1800*/  UMOV UR10, UR6 ;  /* 0x00000006000a7c82 */ /* 0x000fe40008000000 */
[----:B------:R-:W-:Y:S01]  /*1810*/  HGMMA.64x64x16.F32.BF16 R24, gdesc[UR8], RZ, !UPT, gsb0 ;  /* 0x00e00000081879f0 */ /* 0x000fe2000c0018ff */
[----:B------:R-:W-:Y:S02]  /*1820*/  UIADD3 UR8, UR5, 0x2, URZ ;  /* 0x0000000205087890 */ /* 0x000fe4000fffe03f */
[----:B------:R-:W-:Y:S01]  /*1830*/  UIADD3 UR10, UR6, 0x2, URZ ;  /* 0x00000002060a7890 */ /* 0x000fe2000fffe03f */
[----:B------:R-:W-:Y:S01]  /*1840*/  UMOV UR9, 0x40000040 ;  /* 0x4000004000097882 */ /* 0x000fe20000000000 */
[----:B------:R-:W-:Y:S01]  /*1850*/  UMOV UR11, 0x40000040 ;  /* 0x40000040000b7882 */ /* 0x000fe20000000000 */
[----:B------:R-:W-:Y:S02]  /*1860*/  WARPGROUP.DEPBAR.LE gsb0, 0x0 ;  /* 0x00008000000079c5 */ /* 0x000fe40000010000 */
[----:B------:R-:W-:-:S06]  /*1870*/  WARPGROUP.ARRIVE ;  /* 0x00000000000079c5 */ /* 0x000fcc0000000000 */
[----:B------:R-:W-:Y:S01]  /*1880*/  HGMMA.64x64x16.F32.BF16 R24, gdesc[UR8], R24, gsb0 ;  /* 0x00e00000081879f0 */ /* 0x000fe20008001818 */
        /* <DEDUP_REMOVED lines=41> */
[----:B------:R-:W-:Y:S03]  /*1b20*/  HGMMA.64x64x16.F32.BF16 R24, gdesc[UR8], R24, gsb0 ;  /* 0x00e00000081879f0 */ /* 0x000fe60008001818 */
[----:B------:R-:W-:Y:S02]  /*1b30*/  WARPGROUP.DEPBAR.LE gsb0, 0x0 ;  /* 0x00008000000079c5 */ /* 0x000fe40000010000 */
[----:B------:R-:W-:Y:S05]  /*1b40*/  @!P2 BRA `(.L_x_22) ;  /* 0x000000040098a947 */ /* 0x000fea0003800000 */
[----:B------:R-:W-:Y:S01]  /*1b50*/  UIADD3 UR5, UR42, 0x1, URZ ;  /* 0x000000012a057890 */ /* 0x000fe2000fffe03f */
[----:B01----:R-:W-:Y:S02]  /*1b60*/  IMAD.U32 R0, RZ, RZ, UR44 ;  /* 0x0000002cff007e24 */ /* 0x003fe4000f8e00ff */
[----:B------:R-:W-:Y:S01]  /*1b70*/  IMAD.U32 R3, RZ, RZ, UR42 ;  /* 0x0000002aff037e24 */ /* 0x000fe2000f8e00ff */
[----:B------:R-:W-:-:S04]  /*1b80*/  UISETP.NE.AND UP0, UPT, UR5, 0x4, UPT ;  /* 0x000000040500788c */ /* 0x000fc8000bf05270 */
[----:B------:R-:W-:Y:S02]  /*1b90*/  USEL UR6, URZ, 0x1, UP0 ;  /* 0x000000013f067887 */ /* 0x000fe40008000000 */
[----:B------:R-:W-:Y:S02]  /*1ba0*/  USEL UR5, UR5, URZ, UP0 ;  /* 0x0000003f05057287 */ /* 0x000fe40008000000 */
[----:B------:R-:W-:-:S06]  /*1bb0*/  ULOP3.LUT UR6, UR40, UR6, URZ, 0x3c, !UPT ;  /* 0x0000000628067292 */ /* 0x000fcc000f8e3c3f */
[----:B------:R-:W-:-:S07]  /*1bc0*/  IMAD.U32 R7, RZ, RZ, UR6 ;  /* 0x00000006ff077e24 */ /* 0x000fce000f8e00ff */
.L_x_29:
[----:B------:R-:W-:Y:S05]  /*1bd0*/  @!P0 BRA `(.L_x_23) ;  /* 0x0000000000048947 */ /* 0x000fea0003800000 */
[----:B------:R-:W-:Y:S01]  /*1be0*/  BPT.TRAP 0x1 ;  /* 0x000000040000795c */ /* 0x000fe20000300000 */
.L_x_23:
[----:B------:R-:W0:Y:S01]  /*1bf0*/  S2UR UR7, SR_CgaCtaId ;  /* 0x00000000000779c3 */ /* 0x000e220000008800 */
[----:B------:R-:W-:Y:S01]  /*1c00*/  UMOV UR6, 0x400 ;  /* 0x0000040000067882 */ /* 0x000fe20000000000 */
[----:B------:R-:W-:Y:S01]  /*1c10*/  IMAD.U32 R5, RZ, RZ, UR5 ;  /* 0x00000005ff057e24 */ /* 0x000fe2000f8e00ff */
[----:B------:R-:W-:Y:S01]  /*1c20*/  SHF.L.U32 R4, R7, 0x1f, RZ ;  /* 0x0000001f07047819 */ /* 0x000fe200000006ff */
[----:B0-----:R-:W-:-:S06]  /*1c30*/  ULEA UR6, UR7, UR6, 0x18 ;  /* 0x0000000607067291 */ /* 0x001fcc000f8ec03f */
[----:B------:R-:W-:-:S04]  /*1c40*/  IMAD.U32 R6, RZ, RZ, UR6 ;  /* 0x00000006ff067e24 */ /* 0x000fc8000f8e00ff */
[----:B------:R-:W-:-:S04]  /*1c50*/  IMAD R5, R5, 0x8, R6 ;  /* 0x0000000805057824 */ /* 0x000fc800078e0206 */
[----:B------:R0:W1:Y:S01]  /*1c60*/  SYNCS.PHASECHK.TRANS64.TRYWAIT P1, [R5+URZ], R4 ;  /* 0x00000004050075a7 */ /* 0x000062000802017f */
[----:B------:R-:W-:Y:S05]  /*1c70*/  @!P0 BRA `(.L_x_24) ;  /* 0x0000000000048947 */ /* 0x000fea0003800000 */
[----:B------:R-:W-:Y:S01]  /*1c80*/  BPT.TRAP 0x1 ;  /* 0x000000040000795c */ /* 0x000fe20000300000 */
.L_x_24:
[----:B-1----:R-:W-:Y:S05]  /*1c90*/  @P1 BRA `(.L_x_25) ;  /* 0x0000000000081947 */ /* 0x002fea0003800000 */
[----:B------:R-:W1:Y:S02]  /*1ca0*/  SYNCS.PHASECHK.TRANS64.TRYWAIT P1, [R5+URZ], R4 ;  /* 0x00000004050075a7 */ /* 0x000e64000802017f */
[----:B-1----:R-:W-:Y:S05]  /*1cb0*/  @!P1 BRA `(.L_x_26) ;  /* 0x0000004400989947 */ /* 0x002fea0003800000 */
.L_x_25:
[----:B------:R-:W-:Y:S01]  /*1cc0*/  ULEA UR6, UR5, UR45, 0xb ;  /* 0x0000002d05067291 */ /* 0x000fe2000f8e583f */
[----:B------:R-:W-:Y:S01]  /*1cd0*/  WARPGROUP.ARRIVE ;  /* 0x00000000000079c5 */ /* 0x000fe20000000000 */
[----:B------:R-:W-:Y:S01]  /*1ce0*/  ULEA UR7, UR5, UR4, 0xa ;  /* 0x0000000405077291 */ /* 0x000fe2000f8e503f */
[----:B------:R-:W-:Y:S01]  /*1cf0*/  UMOV UR9, 0x40000040 ;  /* 0x4000004000097882 */ /* 0x000fe20000000000 */
[----:B------:R-:W-:-:S03]  /*1d00*/  UMOV UR11, 0x40000040 ;  /* 0x40000040000b7882 */ /* 0x000fc60000000000 */
[----:B------:R-:W-:Y:S02]  /*1d10*/  UMOV UR8, UR6 ;  /* 0x0000000600087c82 */ /* 0x000fe40008000000 */
[----:B------:R-:W-:Y:S02]  /*1d20*/  UMOV UR10, UR7 ;  /* 0x00000007000a7c82 */ /* 0x000fe40008000000 */
[----:B------:R-:W-:Y:S01]  /*1d30*/  HGMMA.64x64x16.F32.BF16 R24, gdesc[UR8], R24, gsb0 ;  /* 0x00e00000081879f0 */ /* 0x000fe20008001818 */
[----:B------:R-:W-:Y:S02]  /*1d40*/  UIADD3 UR8, UR6, 0x2, URZ ;  /* 0x0000000206087890 */ /* 0x000fe4000fffe03f */
[----:B------:R-:W-:Y:S01]  /*1d50*/  UIADD3 UR10, UR7, 0x2, URZ ;  /* 0x00000002070a7890 */ /* 0x000fe2000fffe03f */
[----:B------:R-:W-:Y:S01]  /*1d60*/  UMOV UR9, 0x40000040 ;  /* 0x4000004000097882 */ /* 0x000fe20000000000 */
[----:B------:R-:W-:Y:S01]  /*1d70*/  UMOV UR11, 0x40000040 ;  /* 0x40000040000b7882 */ /* 0x000fe20000000000 */
[----:B------:R-:W-:-:S02]  /*1d80*/  WARPGROUP.DEPBAR.LE gsb0, 0x0 ;  /* 0x00008000000079c5 */ /* 0x000fc40000010000 */
        /* <DEDUP_REMOVED lines=46> */
[----:B------:R-:W-:Y:S01]  /*2070*/  BPT.TRAP 0x1 ;  /* 0x000000040000795c */ /* 0x000fe20000300000 */
.L_x_27:
[----:B------:R-:W-:-:S13]  /*2080*/  ISETP.NE.AND P1, PT, R68, RZ, PT ;  /* 0x000000ff4400720c */ /* 0x000fda0003f25270 */
[----:B01----:R-:W-:-:S04]  /*2090*/  @P1 IMAD R4, R3, 0x8, R6 ;  /* 0x0000000803041824 */ /* 0x003fc800078e0206 */
[----:B------:R-:W-:-:S05]  /*20a0*/  @P1 VIADD R4, R4, 0x20 ;  /* 0x0000002004041836 */ /* 0x000fca0000000000 */
[----:B------:R-:W-:-:S04]  /*20b0*/  @P1 PRMT R4, R19, 0x654, R4 ;  /* 0x0000065413041816 */ /* 0x000fc80000000004 */
[----:B------:R0:W-:Y:S01]  /*20c0*/  @P1 SYNCS.ARRIVE.TRANS64.RED.A1T0 RZ, [R4+URZ], RZ ;  /* 0x000000ff04ff19a7 */ /* 0x0001e2000810043f */
[----:B------:R-:W-:-:S13]  /*20d0*/  ISETP.GT.U32.AND P1, PT, R18, 0x1, PT ;  /* 0x000000011200780c */ /* 0x000fda0003f24070 */
[----:B0-----:R-:W-:Y:S05]  /*20e0*/  @P1 BRA `(.L_x_28) ;  /* 0x0000000000041947 */ /* 0x001fea0003800000 */
[----:B------:R-:W-:Y:S01]  /*20f0*/  BPT.TRAP 0x1 ;  /* 0x000000040000795c */ /* 0x000fe20000300000 */
.L_x_28:
[----:B------:R-:W-:Y:S01]  /*2100*/  UIADD3 UR5, UR5, 0x1, URZ ;  /* 0x0000000105057890 */ /* 0x000fe2000fffe03f */
[C---:B------:R-:W-:Y:S01]  /*2110*/  ISETP.GT.AND P2, PT, R0.reuse, 0x1, PT ;  /* 0x000000010000780c */ /* 0x040fe20003f44270 */
[----:B------:R-:W-:Y:S02]  /*2120*/  VIADD R3, R3, 0x1 ;  /* 0x0000000103037836 */ /* 0x000fe40000000000 */
[----:B------:R-:W-:Y:S01]  /*2130*/  UISETP.NE.AND UP0, UPT, UR5, 0x4, UPT ;  /* 0x000000040500788c */ /* 0x000fe2000bf05270 */
[----:B------:R-:W-:Y:S02]  /*2140*/  VIADD R0, R0, 0xffffffff ;  /* 0xffffffff00007836 */ /* 0x000fe40000000000 */
[C---:B------:R-:W-:Y:S01]  /*2150*/  ISETP.NE.AND P1, PT, R3.reuse, 0x4, PT ;  /* 0x000000040300780c */ /* 0x040fe20003f25270 */
[----:B------:R-:W-:Y:S02]  /*2160*/  USEL UR6, URZ, 0x1, UP0 ;  /* 0x000000013f067887 */ /* 0x000fe40008000000 */
[----:B------:R-:W-:Y:S01]  /*2170*/  USEL UR5, UR5, URZ, UP0 ;  /* 0x0000003f05057287 */ /* 0x000fe20008000000 */
[----:B------:R-:W-:-:S03]  /*2180*/  SEL R3, R3, RZ, P1 ;  /* 0x000000ff03037207 */ /* 0x000fc60000800000 */
[----:B------:R-:W-:Y:S01]  /*2190*/  LOP3.LUT R7, R7, UR6, RZ, 0x3c, !PT ;  /* 0x0000000607077c12 */ /* 0x000fe2000f8e3cff */
[----:B------:R-:W-:Y:S07]  /*21a0*/  @P2 BRA `(.L_x_29) ;  /* 0xfffffff800882947 */ /* 0x000fee000383ffff */
.L_x_22:
[----:B01----:R-:W0:Y:S02]  /*21b0*/  LDC R0, c[0x0][0x28c] ;  /* 0x0000a300ff007b82 */ /* 0x003e240000000800 */
[----:B0-----:R-:W-:-:S13]  /*21c0*/  ISETP.GE.AND P1, PT, R0, 0x1, PT ;  /* 0x000000010000780c */ /* 0x001fda0003f26270 */
[----:B------:R-:W-:Y:S05]  /*21d0*/  @!P1 BRA `(.L_x_30) ;  /* 0x0000000000389947 */ /* 0x000fea0003800000 */
[----:B------:R-:W-:Y:S05]  /*21e0*/  @!P0 BRA `(.L_x_31) ;  /* 0x0000000000048947 */ /* 0x000fea0003800000 */
[----:B------:R-:W-:Y:S01]  /*21f0*/  BPT.TRAP 0x1 ;  /* 0x000000040000795c */ /* 0x000fe20000300000 */
.L_x_31:
[----:B------:R-:W-:-:S13]  /*2200*/  ISETP.NE.AND P0, PT, R68, RZ, PT ;  /* 0x000000ff4400720c */ /* 0x000fda0003f05270 */
[----:B------:R-:W-:-:S05]  /*2210*/  VOTEU.ANY UP0, P0 ;  /* 0x00000000003f7886 */ /* 0x000fca0000000100 */
[----:B------:R-:W-:-:S06]  /*2220*/  @UP0 UIADD3 UR4, UR44, UR42, URZ ;  /* 0x0000002a2c040290 */ /* 0x000fcc000fffe03f */
[----:B------:R-:W-:-:S04]  /*2230*/  IMAD.U32 R0, RZ, RZ, UR4 ;  /* 0x00000004ff007e24 */ /* 0x000fc8000f8e00ff */
[----:B------:R-:W-:-:S05]  /*2240*/  @P0 IMAD.SHL.U32 R0, R0, 0x8, RZ ;  /* 0x0000000800000824 */ /* 0x000fca00078e00ff */
[----:B------:R-:W-:-:S04]  /*2250*/  @P0 LOP3.LUT R0, R0, 0x18, RZ, 0xc0, !PT ;  /* 0x0000001800000812 */ /* 0x000fc800078ec0ff */
[----:B------:R-:W-:-:S04]  /*2260*/  @P0 IADD3 R0, R6, 0x20, R0 ;  /* 0x0000002006000810 */ /* 0x000fc80007ffe000 */
[----:B------:R-:W-:-:S04]  /*2270*/  @P0 PRMT R0, R19, 0x654, R0 ;  /* 0x0000065413000816 */ /* 0x000fc80000000000 */
[----:B------:R0:W-:Y:S01]  /*2280*/  @P0 SYNCS.ARRIVE.TRANS64.RED.A1T0 RZ, [R0+URZ], RZ ;  /* 0x000000ff00ff09a7 */ /* 0x0001e2000810043f */
[----:B------:R-:W-:-:S13]  /*2290*/  ISETP.GT.U32.AND P0, PT, R18, 0x1, PT ;  /* 0x000000011200780c */ /* 0x000fda0003f04070 */
[----:B0-----:R-:W-:Y:S05]  /*22a0*/  @P0 BRA `(.L_x_30) ;  /* 0x0000000000040947 */ /* 0x001fea0003800000 */
[----:B------:R-:W-:Y:S01]  /*22b0*/  BPT.TRAP 0x1 ;  /* 0x000000040000795c */ /* 0x000fe20000300000 */
.L_x_30:
[----:B------:R-:W-:Y:S01]  /*22c0*/  IMAD.SHL.U32 R3, R70, 0x40, RZ ;  /* 0x0000004046037824 */ /* 0x000fe200078e00ff */
[----:B------:R-:W-:Y:S01]  /*22d0*/  ULDC UR6, c[0x0][0x288] ;  /* 0x0000a20000067ab9 */ /* 0x000fe20000000800 */
[----:B------:R-:W-:Y:S01]  /*22e0*/  SHF.R.S32.HI R15, RZ, 0x1f, R67 ;  /* 0x0000001fff0f7819 */ /* 0x000fe20000011443 */
[----:B------:R-:W-:Y:S01]  /*22f0*/  IMAD.SHL.U32 R7, R71, 0x80, RZ ;  /* 0x0000008047077824 */ /* 0x000fe200078e00ff */
[----:B------:R-:W-:Y:S01]  /*2300*/  ULDC.64 UR4, c[0x0][0x5d0] ;  /* 0x0001740000047ab9 */ /* 0x000fe20000000a00 */
[----:B------:R-:W-:Y:S01]  /*2310*/  LOP3.LUT R10, R3, 0x6, R62, 0xf8, !PT ;  /* 0x00000006030a7812 */ /* 0x000fe200078ef83e */
[----:B------:R-:W-:Y:S01]  /*2320*/  IMAD.WIDE R70, R71, 0x80, R22 ;  /* 0x0000008047467825 */ /* 0x000fe200078e0216 */
[----:B------:R-:W-:Y:S01]  /*2330*/  ISETP.GE.AND P0, PT, R3, UR6, PT ;  /* 0x0000000603007c0c */ /* 0x000fe2000bf06270 */
[----:B------:R-:W-:Y:S01]  /*2340*/  ULDC UR6, c[0x0][0x284] ;  /* 0x0000a10000067ab9 */ /* 0x000fe20000000800 */
[----:B------:R-:W-:Y:S01]  /*2350*/  SHF.R.S32.HI R11, RZ, 0x1f, R10 ;  /* 0x0000001fff0b7819 */ /* 0x000fe2000001140a */
[----:B------:R-:W-:Y:S01]  /*2360*/  IMAD R0, R15, UR4, RZ ;  /* 0x000000040f007c24 */ /* 0x000fe2000f8e02ff */
[----:B------:R-:W-:-:S03]  /*2370*/  ISETP.GE.OR P0, PT, R7, UR6, P0 ;  /* 0x0000000607007c0c */ /* 0x000fc60008706670 */
[C---:B------:R-:W-:Y:S02]  /*2380*/  IMAD R9, R67.reuse, UR5, R0 ;  /* 0x0000000543097c24 */ /* 0x040fe4000f8e0200 */
[----:B------:R-:W-:Y:S01]  /*2390*/  IMAD.WIDE.U32 R4, R67, UR4, R10 ;  /* 0x0000000443047c25 */ /* 0x000fe2000f8e000a */
[----:B------:R-:W-:-:S03]  /*23a0*/  ULDC.64 UR4, c[0x0][0x5c8] ;  /* 0x0001720000047ab9 */ /* 0x000fc60000000a00 */
[----:B------:R-:W-:Y:S02]  /*23b0*/  IMAD R13, R71, UR4, RZ ;  /* 0x00000004470d7c24 */ /* 0x000fe4000f8e02ff */
[----:B------:R-:W-:Y:S02]  /*23c0*/  IMAD.IADD R5, R5, 0x1, R9 ;  /* 0x0000000105057824 */ /* 0x000fe400078e0209 */
[C---:B------:R-:W-:Y:S02]  /*23d0*/  IMAD R13, R70.reuse, UR5, R13 ;  /* 0x00000005460d7c24 */ /* 0x040fe4000f8e020d */
[----:B------:R-:W-:-:S04]  /*23e0*/  IMAD.WIDE.U32 R72, R70, UR4, R4 ;  /* 0x0000000446487c25 */ /* 0x000fc8000f8e0004 */
[----:B------:R-:W-:Y:S01]  /*23f0*/  IMAD.MOV.U32 R0, RZ, RZ, -0x1 ;  /* 0xffffffffff007424 */ /* 0x000fe200078e00ff */
[----:B------:R-:W-:Y:S06]  /*2400*/  @P0 BRA `(.L_x_32) ;  /* 0x0000002000840947 */ /* 0x000fec0003800000 */
[----:B-----5:R-:W-:Y:S01]  /*2410*/  FSETP.NEU.AND P1, PT, R57, RZ, PT ;  /* 0x000000ff3900720b */ /* 0x020fe20003f2d000 */
[----:B------:R-:W-:Y:S01]  /*2420*/  IMAD.IADD R4, R61, 0x1, -R3 ;  /* 0x000000013d047824 */ /* 0x000fe200078e0a03 */
[----:B------:R-:W-:Y:S01]  /*2430*/  BSSY B0, `(.L_x_32) ;  /* 0x000021e000007945 */ /* 0x000fe20003800000 */
[----:B------:R-:W-:Y:S02]  /*2440*/  IMAD.IADD R3, R66, 0x1, -R7 ;  /* 0x0000000142037824 */ /* 0x000fe400078e0a07 */
[----:B------:R-:W-:Y:S01]  /*2450*/  IMAD.IADD R83, R73, 0x1, R13 ;  /* 0x0000000149537824 */ /* 0x000fe200078e020d */
[----:B------:R-:W-:-:S04]  /*2460*/  ISETP.GT.AND P0, PT, R4, RZ, PT ;  /* 0x000000ff0400720c */ /* 0x000fc80003f04270 */
[----:B------:R-:W-:-:S03]  /*2470*/  ISETP.GT.AND P3, PT, R3, RZ, P0 ;  /* 0x000000ff0300720c */ /* 0x000fc60000764270 */
[----:B------:R-:W-:Y:S10]  /*2480*/  @!P1 BRA `(.L_x_33) ;  /* 0x0000001400e89947 */ /* 0x000ff40003800000 */
[----:B------:R-:W0:Y:S01]  /*2490*/  LDC.64 R76, c[0x0][0x5b8] ;  /* 0x00016e00ff4c7b82 */ /* 0x000e220000000a00 */
[----:B------:R-:W-:-:S07]  /*24a0*/  ULDC.64 UR4, c[0x0][0x5c0] ;  /* 0x0001700000047ab9 */ /* 0x000fce0000000a00 */
[----:B------:R-:W1:Y:S08]  /*24b0*/  LDC.64 R78, c[0x0][0x5b0] ;  /* 0x00016c00ff4e7b82 */ /* 0x000e700000000a00 */
[----:B------:R-:W2:Y:S01]  /*24c0*/  LDC.64 R80, c[0x0][0x5a8] ;  /* 0x00016a00ff507b82 */ /* 0x000ea20000000a00 */
[-C--:B0-----:R-:W-:Y:S02]  /*24d0*/  IMAD R6, R15, R76.reuse, RZ ;  /* 0x0000004c0f067224 */ /* 0x081fe400078e02ff */
[----:B------:R-:W-:-:S04]  /*24e0*/  IMAD.WIDE.U32 R74, R67, R76, R10 ;  /* 0x0000004c434a7225 */ /* 0x000fc800078e000a */
[----:B------:R-:W-:Y:S02]  /*24f0*/  IMAD R73, R67, R77, R6 ;  /* 0x0000004d43497224 */ /* 0x000fe400078e0206 */
[-C--:B-1----:R-:W-:Y:S02]  /*2500*/  IMAD R5, R71, R78.reuse, RZ ;  /* 0x0000004e47057224 */ /* 0x082fe400078e02ff */
[----:B------:R-:W-:Y:S02]  /*2510*/  IMAD.IADD R13, R75, 0x1, R73 ;  /* 0x000000014b0d7824 */ /* 0x000fe400078e0249 */
[----:B------:R-:W-:Y:S02]  /*2520*/  IMAD.MOV.U32 R12, RZ, RZ, R74 ;  /* 0x000000ffff0c7224 */ /* 0x000fe400078e004a */
[C---:B------:R-:W-:Y:S02]  /*2530*/  IMAD R77, R70.reuse, R79, R5 ;  /* 0x0000004f464d7224 */ /* 0x040fe400078e0205 */
[----:B------:R-:W-:-:S04]  /*2540*/  IMAD.WIDE.U32 R6, R70, R78, R12 ;  /* 0x0000004e46067225 */ /* 0x000fc800078e000c */
[----:B------:R-:W-:Y:S01]  /*2550*/  IMAD.IADD R5, R7, 0x1, R77 ;  /* 0x0000000107057824 */ /* 0x000fe200078e024d */
[----:B--2---:R-:W-:-:S04]  /*2560*/  LEA R14, P1, R6, R80, 0x1 ;  /* 0x00000050060e7211 */ /* 0x004fc800078208ff */
[----:B------:R-:W-:-:S05]  /*2570*/  LEA.HI.X R15, R6, R81, R5, 0x1, P1 ;  /* 0x00000051060f7211 */ /* 0x000fca00008f0c05 */
[----:B------:R0:W2:Y:S01]  /*2580*/  @P3 LDG.E.LTC128B.U16 R5, desc[UR36][R14.64] ;  /* 0x000000240e053981 */ /* 0x0000a2000c1e1520 */
[----:B------:R-:W-:Y:S01]  /*2590*/  IMAD.WIDE.U32 R6, R70, R78, R10 ;  /* 0x0000004e46067225 */ /* 0x000fe200078e000a */
[----:B------:R-:W-:Y:S03]  /*25a0*/  BSSY B1, `(.L_x_34) ;  /* 0x0000013000017945 */ /* 0x000fe60003800000 */
[----:B------:R-:W-:Y:S02]  /*25b0*/  IMAD.IADD R7, R77, 0x1, R7 ;  /* 0x000000014d077824 */ /* 0x000fe400078e0207 */
[----:B------:R-:W-:Y:S01]  /*25c0*/  IMAD.WIDE.U32 R20, R67, R76, R6 ;  /* 0x0000004c43147225 */ /* 0x000fe200078e0006 */
[----:B0-----:R-:W-:-:S03]  /*25d0*/  SHF.L.U64.HI R15, R78, 0x3, R79 ;  /* 0x000000034e0f7819 */ /* 0x001fc6000001024f */
[----:B------:R-:W-:Y:S01]  /*25e0*/  IMAD.IADD R7, R73, 0x1, R21 ;  /* 0x0000000149077824 */ /* 0x000fe200078e0215 */
[----:B------:R-:W-:Y:S01]  /*25f0*/  LEA R6, P4, R20, R80, 0x1 ;  /* 0x0000005014067211 */ /* 0x000fe200078808ff */
[----:B------:R-:W-:-:S03]  /*2600*/  IMAD.SHL.U32 R14, R78, 0x8, RZ ;  /* 0x000000084e0e7824 */ /* 0x000fc600078e00ff */
[----:B------:R-:W-:Y:S01]  /*2610*/  LEA.HI.X R7, R20, R81, R7, 0x1, P4 ;  /* 0x0000005114077211 */ /* 0x000fe200020f0c07 */
[----:B--2---:R-:W-:-:S04]  /*2620*/  IMAD.U32 R8, R5, 0x10000, RZ ;  /* 0x0001000005087824 */ /* 0x004fc800078e00ff */
[----:B------:R-:W-:Y:S01]  /*2630*/  FMUL R9, R8, R57 ;  /* 0x0000003908097220 */ /* 0x000fe20000400000 */
[----:B------:R-:W-:-:S03]  /*2640*/  LEA R8, P1, R72, UR4, 0x1 ;  /* 0x0000000448087c11 */ /* 0x000fc6000f8208ff */
[----:B------:R-:W-:Y:S01]  /*2650*/  FFMA R24, R24, R56, R9 ;  /* 0x0000003818187223 */ /* 0x000fe20000000009 */
[----:B------:R-:W-:Y:S02]  /*2660*/  LEA.HI.X R9, R72, UR5, R83, 0x1, P1 ;  /* 0x0000000548097c11 */ /* 0x000fe400088f0c53 */
[----:B------:R-:W-:Y:S02]  /*2670*/  ISETP.GT.AND P1, PT, R4, 0x1, PT ;  /* 0x000000010400780c */ /* 0x000fe40003f24270 */
[----:B------:R-:W-:Y:S02]  /*2680*/  F2FP.BF16.F32.PACK_AB R24, RZ, R24 ;  /* 0x00000018ff18723e */ /* 0x000fe400000010ff */
[----:B------:R-:W-:-:S03]  /*2690*/  ISETP.GT.AND P2, PT, R3, RZ, P1 ;  /* 0x000000ff0300720c */ /* 0x000fc60000f44270 */
[----:B------:R0:W-:Y:S10]  /*26a0*/  @P3 STG.E.U16 desc[UR36][R8.64], R24 ;  /* 0x0000001808003986 */ /* 0x0001f4000c101524 */
[----:B------:R-:W-:Y:S05]  /*26b0*/  @!P2 BRA `(.L_x_35) ;  /* 0x000000000004a947 */ /* 0x000fea0003800000 */
[----:B------:R1:W5:Y:S02]  /*26c0*/  LDG.E.LTC128B.U16 R5, desc[UR36][R6.64+0x2] ;  /* 0x0000022406057981 */ /* 0x000364000c1e1520 */
.L_x_35:
[----:B------:R-:W-:Y:S05]  /*26d0*/  BSYNC B1 ;  /* 0x0000000000017941 */ /* 0x000fea0003800000 */
.L_x_34:
[----:B-----5:R-:W-:Y:S01]  /*26e0*/  IMAD.U32 R12, R5, 0x10000, RZ ;  /* 0x00010000050c7824 */ /* 0x020fe200078e00ff */
[----:B------:R-:W-:Y:S01]  /*26f0*/  ISETP.GT.AND P0, PT, R3, 0x8, P0 ;  /* 0x000000080300780c */ /* 0x000fe20000704270 */
[----:B------:R-:W-:Y:S01]  /*2700*/  IMAD.WIDE.U32 R20, R70, R78, R14 ;  /* 0x0000004e46147225 */ /* 0x000fe200078e000e */
[----:B0-----:R-:W-:-:S03]  /*2710*/  PRMT R24, R5, 0x7610, R24 ;  /* 0x0000761005187816 */ /* 0x001fc60000000018 */
[----:B------:R-:W-:Y:S01]  /*2720*/  FMUL R12, R12, R57 ;  /* 0x000000390c0c7220 */ /* 0x000fe20000400000 */
[----:B------:R-:W-:Y:S01]  /*2730*/  IMAD.IADD R77, R77, 0x1, R21 ;  /* 0x000000014d4d7824 */ /* 0x000fe200078e0215 */
[----:B------:R-:W-:Y:S02]  /*2740*/  IADD3 R74, P3, R74, R20, RZ ;  /* 0x000000144a4a7210 */ /* 0x000fe40007f7e0ff */
[----:B------:R-:W-:-:S03]  /*2750*/  FFMA R12, R25, R56, R12 ;  /* 0x00000038190c7223 */ /* 0x000fc6000000000c */
[----:B------:R-:W-:Y:S02]  /*2760*/  IMAD.X R13, R77, 0x1, R13, P3 ;  /* 0x000000014d0d7824 */ /* 0x000fe400018e060d */
[----:B------:R-:W-:Y:S02]  /*2770*/  F2FP.BF16.F32.PACK_AB R12, RZ, R12 ;  /* 0x0000000cff0c723e */ /* 0x000fe400000010ff */
[----:B------:R-:W-:Y:S02]  /*2780*/  LEA R14, P3, R74, R80, 0x1 ;  /* 0x000000504a0e7211 */ /* 0x000fe400078608ff */
[----:B------:R-:W-:Y:S02]  /*2790*/  PRMT R21, R12, 0x7610, R21 ;  /* 0x000076100c157816 */ /* 0x000fe40000000015 */
[----:B------:R-:W-:-:S03]  /*27a0*/  LEA.HI.X R15, R74, R81, R13, 0x1, P3 ;  /* 0x000000514a0f7211 */ /* 0x000fc600018f0c0d */
[----:B------:R0:W-:Y:S04]  /*27b0*/  @P2 STG.E.U16 desc[UR36][R8.64+0x2], R21 ;  /* 0x0000021508002986 */ /* 0x0001e8000c101524 */
[----:B------:R-:W2:Y:S01]  /*27c0*/  @P0 LDG.E.LTC128B.U16 R24, desc[UR36][R14.64] ;  /* 0x000000240e180981 */ /* 0x000ea2000c1e1520 */
[----:B------:R-:W-:Y:S01]  /*27d0*/  IADD3 R20, P2, R10, R20, RZ ;  /* 0x000000140a147210 */ /* 0x000fe20007f5e0ff */
[----:B------:R-:W-:Y:S01]  /*27e0*/  BSSY B1, `(.L_x_36) ;  /* 0x0000011000017945 */ /* 0x000fe20003800000 */
[C---:B------:R-:W-:Y:S02]  /*27f0*/  SHF.L.U64.HI R13, R58.reuse, 0x1, R59 ;  /* 0x000000013a0d7819 */ /* 0x040fe4000001023b */
[----:B------:R-:W-:Y:S01]  /*2800*/  ISETP.GT.AND P1, PT, R3, 0x8, P1 ;  /* 0x000000080300780c */ /* 0x000fe20000f24270 */
[----:B0-----:R-:W-:Y:S01]  /*2810*/  IMAD.X R21, R11, 0x1, R77, P2 ;  /* 0x000000010b157824 */ /* 0x001fe200010e064d */
[----:B------:R-:W-:Y:S01]  /*2820*/  LEA R12, P2, R58, R8, 0x1 ;  /* 0x000000083a0c7211 */ /* 0x000fe200078408ff */
[----:B------:R-:W-:-:S04]  /*2830*/  IMAD.WIDE.U32 R20, R67, R76, R20 ;  /* 0x0000004c43147225 */ /* 0x000fc800078e0014 */
[----:B------:R-:W-:Y:S02]  /*2840*/  IMAD.X R13, R13, 0x1, R9, P2 ;  /* 0x000000010d0d7824 */ /* 0x000fe400010e0609 */
[----:B------:R-:W-:Y:S02]  /*2850*/  IMAD.IADD R11, R73, 0x1, R21 ;  /* 0x00000001490b7824 */ /* 0x000fe400078e0215 */
[----:B--2---:R-:W-:-:S04]  /*2860*/  IMAD.U32 R10, R24, 0x10000, RZ ;  /* 0x00010000180a7824 */ /* 0x004fc800078e00ff */
[----:B------:R-:W-:Y:S01]  /*2870*/  FMUL R5, R10, R57 ;  /* 0x000000390a057220 */ /* 0x000fe20000400000 */
[----:B------:R-:W-:-:S03]  /*2880*/  LEA R10, P3, R20, R80, 0x1 ;  /* 0x00000050140a7211 */ /* 0x000fc600078608ff */
[----:B------:R-:W-:Y:S01]  /*2890*/  FFMA R5, R26, R56, R5 ;  /* 0x000000381a057223 */ /* 0x000fe20000000005 */
[----:B------:R-:W-:-:S04]  /*28a0*/  LEA.HI.X R11, R20, R81, R11, 0x1, P3 ;  /* 0x00000051140b7211 */ /* 0x000fc800018f0c0b */
[----:B------:R-:W-:-:S05]  /*28b0*/  F2FP.BF16.F32.PACK_AB R5, RZ, R5 ;  /* 0x00000005ff05723e */ /* 0x000fca00000010ff */
[----:B------:R0:W-:Y:S01]  /*28c0*/  @P0 STG.E.U16 desc[UR36][R12.64], R5 ;  /* 0x000000050c000986 */ /* 0x0001e2000c101524 */
[----:B------:R-:W-:Y:S05]  /*28d0*/  @!P1 BRA `(.L_x_37) ;  /* 0x0000000000049947 */ /* 0x000fea0003800000 */
[----:B------:R2:W5:Y:S02]  /*28e0*/  LDG.E.LTC128B.U16 R24, desc[UR36][R10.64+0x2] ;  /* 0x000002240a187981 */ /* 0x000564000c1e1520 */
.L_x_37:
[----:B------:R-:W-:Y:S05]  /*28f0*/  BSYNC B1 ;  /* 0x0000000000017941 */ /* 0x000fea0003800000 */
.L_x_36:
[----:B-----5:R-:W-:Y:S01]  /*2900*/  IMAD.U32 R14, R24, 0x10000, RZ ;  /* 0x00010000180e7824 */ /* 0x020fe200078e00ff */
[----:B------:R-:W-:Y:S01]  /*2910*/  ISETP.GT.AND P0, PT, R4, 0x8, PT ;  /* 0x000000080400780c */ /* 0x000fe20003f04270 */
[----:B------:R-:W-:Y:S02]  /*2920*/  BSSY B1, `(.L_x_38) ;  /* 0x0000008000017945 */ /* 0x000fe40003800000 */
[----:B------:R-:W-:Y:S01]  /*2930*/  FMUL R14, R14, R57 ;  /* 0x000000390e0e7220 */ /* 0x000fe20000400000 */
[----:B------:R-:W-:-:S03]  /*2940*/  ISETP.GT.AND P2, PT, R3, RZ, P0 ;  /* 0x000000ff0300720c */ /* 0x000fc60000744270 */
[----:B------:R-:W-:-:S05]  /*2950*/  FFMA R14, R27, R56, R14 ;  /* 0x000000381b0e7223 */ /* 0x000fca000000000e */
[----:B------:R-:W-:-:S05]  /*2960*/  F2FP.BF16.F32.PACK_AB R14, RZ, R14 ;  /* 0x0000000eff0e723e */ /* 0x000fca00000010ff */
[----:B------:R3:W-:Y:S01]  /*2970*/  @P1 STG.E.U16 desc[UR36][R12.64+0x2], R14 ;  /* 0x0000020e0c001986 */ /* 0x0007e2000c101524 */
[----:B------:R-:W-:Y:S05]  /*2980*/  @!P2 BRA `(.L_x_39) ;  /* 0x000000000004a947 */ /* 0x000fea0003800000 */
[----:B------:R4:W5:Y:S02]  /*2990*/  LDG.E.LTC128B.U16 R24, desc[UR36][R6.64+0x10] ;  /* 0x0000102406187981 */ /* 0x000964000c1e1520 */
.L_x_39:
[----:B------:R-:W-:Y:S05]  /*29a0*/  BSYNC B1 ;  /* 0x0000000000017941 */ /* 0x000fea0003800000 */
.L_x_38:
[----:B---3-5:R-:W-:Y:S01]  /*29b0*/  IMAD.U32 R14, R24, 0x10000, RZ ;  /* 0x00010000180e7824 */ /* 0x028fe200078e00ff */
[----:B------:R-:W-:Y:S01]  /*29c0*/  ISETP.GT.AND P1, PT, R4, 0x9, PT ;  /* 0x000000090400780c */ /* 0x000fe20003f24270 */
[----:B------:R-:W-:Y:S02]  /*29d0*/  BSSY B1, `(.L_x_40) ;  /* 0x0000008000017945 */ /* 0x000fe40003800000 */
[----:B0-----:R-:W-:Y:S01]  /*29e0*/  FMUL R5, R14, R57 ;  /* 0x000000390e057220 */ /* 0x001fe20000400000 */
[----:B------:R-:W-:-:S03]  /*29f0*/  ISETP.GT.AND P3, PT, R3, RZ, P1 ;  /* 0x000000ff0300720c */ /* 0x000fc60000f64270 */
[----:B------:R-:W-:-:S05]  /*2a00*/  FFMA R5, R28, R56, R5 ;  /* 0x000000381c057223 */ /* 0x000fca0000000005 */
[----:B------:R-:W-:-:S05]  /*2a10*/  F2FP.BF16.F32.PACK_AB R5, RZ, R5 ;  /* 0x00000005ff05723e */ /* 0x000fca00000010ff */
[----:B------:R0:W-:Y:S01]  /*2a20*/  @P2 STG.E.U16 desc[UR36][R8.64+0x10], R5 ;  /* 0x0000100508002986 */ /* 0x0001e2000c101524 */
[----:B------:R-:W-:Y:S05]  /*2a30*/  @!P3 BRA `(.L_x_41) ;  /* 0x000000000004b947 */ /* 0x000fea0003800000 */
[----:B------:R3:W5:Y:S02]  /*2a40*/  LDG.E.LTC128B.U16 R24, desc[UR36][R6.64+0x12] ;  /* 0x0000122406187981 */ /* 0x000764000c1e1520 */
.L_x_41:
[----:B------:R-:W-:Y:S05]  /*2a50*/  BSYNC B1 ;  /* 0x0000000000017941 */ /* 0x000fea0003800000 */
.L_x_40:
[----:B-----5:R-:W-:Y:S01]  /*2a60*/  IMAD.U32 R14, R24, 0x10000, RZ ;  /* 0x00010000180e7824 */ /* 0x020fe200078e00ff */
[----:B------:R-:W-:Y:S01]  /*2a70*/  ISETP.GT.AND P0, PT, R3, 0x8, P0 ;  /* 0x000000080300780c */ /* 0x000fe20000704270 */
[----:B------:R-:W-:Y:S02]  /*2a80*/  BSSY B1, `(.L_x_42) ;  /* 0x0000007000017945 */ /* 0x000fe40003800000 */
[----:B------:R-:W-:-:S04]  /*2a90*/  FMUL R14, R14, R57 ;  /* 0x000000390e0e7220 */ /* 0x000fc80000400000 */
[----:B------:R-:W-:-:S05]  /*2aa0*/  FFMA R14, R29, R56, R14 ;  /* 0x000000381d0e7223 */ /* 0x000fca000000000e */
[----:B------:R-:W-:-:S05]  /*2ab0*/  F2FP.BF16.F32.PACK_AB R14, RZ, R14 ;  /* 0x0000000eff0e723e */ /* 0x000fca00000010ff */
[----:B------:R0:W-:Y:S01]  /*2ac0*/  @P3 STG.E.U16 desc[UR36][R8.64+0x12], R14 ;  /* 0x0000120e08003986 */ /* 0x0001e2000c101524 */
[----:B------:R-:W-:Y:S05]  /*2ad0*/  @!P0 BRA `(.L_x_43) ;  /* 0x0000000000048947 */ /* 0x000fea0003800000 */
[----:B------:R0:W5:Y:S02]  /*2ae0*/  LDG.E.LTC128B.U16 R24, desc[UR36][R10.64+0x10] ;  /* 0x000010240a187981 */ /* 0x000164000c1e1520 */
.L_x_43:
[----:B------:R-:W-:Y:S05]  /*2af0*/  BSYNC B1 ;  /* 0x0000000000017941 */ /* 0x000fea0003800000 */
.L_x_42:
[----:B0----5:R-:W-:Y:S01]  /*2b00*/  IMAD.U32 R14, R24, 0x10000, RZ ;  /* 0x00010000180e7824 */ /* 0x021fe200078e00ff */
        /* <DEDUP_REMOVED lines=8> */
.L_x_45:
[----:B------:R-:W-:Y:S05]  /*2b90*/  BSYNC B1 ;  /* 0x0000000000017941 */ /* 0x000fea0003800000 */
.L_x_44:
        /* <DEDUP_REMOVED lines=10> */
.L_x_47:
[----:B------:R-:W-:Y:S05]  /*2c40*/  BSYNC B1 ;  /* 0x0000000000017941 */ /* 0x000fea0003800000 */
.L_x_46:
[----:B0----5:R-:W-:Y:S01]  /*2c50*/  IMAD.U32 R14, R24, 0x10000, RZ ;  /* 0x00010000180e7824 */ /* 0x021fe200078e00ff */
        /* <DEDUP_REMOVED lines=9> */
.L_x_49:
[----:B------:R-:W-:Y:S05]  /*2cf0*/  BSYNC B1 ;  /* 0x0000000000017941 */ /* 0x000fea0003800000 */
.L_x_48:
        /* <DEDUP_REMOVED lines=9> */
.L_x_51:
[----:B------:R-:W-:Y:S05]  /*2d90*/  BSYNC B1 ;  /* 0x0000000000017941 */ /* 0x000fea0003800000 */
.L_x_50:
        /* <DEDUP_REMOVED lines=9> */
.L_x_53:
[----:B------:R-:W-:Y:S05]  /*2e30*/  BSYNC B1 ;  /* 0x0000000000017941 */ /* 0x000fea0003800000 */
.L_x_52:
        /* <DEDUP_REMOVED lines=10> */
.L_x_55:
[----:B------:R-:W-:Y:S05]  /*2ee0*/  BSYNC B1 ;  /* 0x0000000000017941 */ /* 0x000fea0003800000 */
.L_x_54:
        /* <DEDUP_REMOVED lines=10> */
.L_x_57:
[----:B------:R-:W-:Y:S05]  /*2f90*/  BSYNC B1 ;  /* 0x0000000000017941 */ /* 0x000fea0003800000 */
.L_x_56:
        /* <DEDUP_REMOVED lines=9> */
.L_x_59:
[----:B------:R-:W-:Y:S05]  /*3030*/  BSYNC B1 ;  /* 0x0000000000017941 */ /* 0x000fea0003800000 */
.L_x_58:
        /* <DEDUP_REMOVED lines=9> */
.L_x_61:
[----:B------:R-:W-:Y:S05]  /*30d0*/  BSYNC B1 ;  /* 0x0000000000017941 */ /* 0x000fea0003800000 */
.L_x_60:
        /* <DEDUP_REMOVED lines=10> */
.L_x_63:
[----:B------:R-:W-:Y:S05]  /*3180*/  BSYNC B1 ;  /* 0x0000000000017941 */ /* 0x000fea0003800000 */
.L_x_62:
        /* <DEDUP_REMOVED lines=10> */
.L_x_65:
[----:B------:R-:W-:Y:S05]  /*3230*/  BSYNC B1 ;  /* 0x0000000000017941 */ /* 0x000fea0003800000 */
.L_x_64:
        /* <DEDUP_REMOVED lines=9> */
.L_x_67:
[----:B------:R-:W-:Y:S05]  /*32d0*/  BSYNC B1 ;  /* 0x0000000000017941 */ /* 0x000fea0003800000 */
.L_x_66:
        /* <DEDUP_REMOVED lines=9> */
.L_x_69:
[----:B------:R-:W-:Y:S05]  /*3370*/  BSYNC B1 ;  /* 0x0000000000017941 */ /* 0x000fea0003800000 */
.L_x_68:
        /* <DEDUP_REMOVED lines=10> */
.L_x_71:
[----:B------:R-:W-:Y:S05]  /*3420*/  BSYNC B1 ;  /* 0x0000000000017941 */ /* 0x000fea0003800000 */
.L_x_70:
        /* <DEDUP_REMOVED lines=10> */
.L_x_73:
[----:B------:R-:W-:Y:S05]  /*34d0*/  BSYNC B1 ;  /* 0x0000000000017941 */ /* 0x000fea0003800000 */
.L_x_72:
        /* <DEDUP_REMOVED lines=9> */
.L_x_75:
[----:B------:R-:W-:Y:S05]  /*3570*/  BSYNC B1 ;  /* 0x0000000000017941 */ /* 0x000fea0003800000 */
.L_x_74:
        /* <DEDUP_REMOVED lines=9> */
.L_x_77:
[----:B------:R-:W-:Y:S05]  /*3610*/  BSYNC B1 ;  /* 0x0000000000017941 */ /* 0x000fea0003800000 */
.L_x_76:
        /* <DEDUP_REMOVED lines=10> */
.L_x_79:
[----:B------:R-:W-:Y:S05]  /*36c0*/  BSYNC B1 ;  /* 0x0000000000017941 */ /* 0x000fea0003800000 */
.L_x_78:
        /* <DEDUP_REMOVED lines=10> */
.L_x_81:
[----:B------:R-:W-:Y:S05]  /*3770*/  BSYNC B1 ;  /* 0x0000000000017941 */ /* 0x000fea0003800000 */
.L_x_80:
        /* <DEDUP_REMOVED lines=9> */
.L_x_83:
[----:B------:R-:W-:Y:S05]  /*3810*/  BSYNC B1 ;  /* 0x0000000000017941 */ /* 0x000fea0003800000 */
.L_x_82:
        /* <DEDUP_REMOVED lines=9> */
.L_x_85:
[----:B------:R-:W-:Y:S05]  /*38b0*/  BSYNC B1 ;  /* 0x0000000000017941 */ /* 0x000fea0003800000 */
.L_x_84:
        /* <DEDUP_REMOVED lines=10> */
.L_x_87:
[----:B------:R-:W-:Y:S05]  /*3960*/  BSYNC B1 ;  /* 0x0000000000017941 */ /* 0x000fea0003800000 */
.L_x_86:
[----:B0----5:R-:W-:Y:S01]  /*3970*/  IMAD.U32 R14, R24, 0x10000, RZ ;  /* 0x00010000180e7824 */ /* 0x021fe200078e00ff */
[----:B------:R-:W-:Y:S01]  /*3980*/  ISETP.GT.AND P1, PT, R4, 0x39, PT ;  /* 0x000000390400780c */ /* 0x000fe20003f24270 */
[----:B------:R-:W-:Y:S01]  /*3990*/  @P2 IMAD.MOV.U32 R4, RZ, RZ, R8 ;  /* 0x000000ffff042224 */ /* 0x000fe200078e0008 */
[----:B------:R-:W-:Y:S01]  /*39a0*/  BSSY B1, `(.L_x_88) ;  /* 0x000000a000017945 */ /* 0x000fe20003800000 */
[----:B------:R-:W-:Y:S01]  /*39b0*/  FMUL R5, R14, R57 ;  /* 0x000000390e057220 */ /* 0x000fe20000400000 */
[----:B------:R-:W-:-:S03]  /*39c0*/  ISETP.GT.AND P3, PT, R3, RZ, P1 ;  /* 0x000000ff0300720c */ /* 0x000fc60000f64270 */
[----:B------:R-:W-:-:S05]  /*39d0*/  FFMA R5, R52, R56, R5 ;  /* 0x0000003834057223 */ /* 0x000fca0000000005 */
[----:B------:R-:W-:-:S04]  /*39e0*/  F2FP.BF16.F32.PACK_AB R5, RZ, R5 ;  /* 0x00000005ff05723e */ /* 0x000fc800000010ff */
[----:B------:R-:W-:Y:S01]  /*39f0*/  PRMT R14, R5, 0x7610, R14 ;  /* 0x00007610050e7816 */ /* 0x000fe2000000000e */
[----:B------:R-:W-:-:S05]  /*3a00*/  @P2 IMAD.MOV.U32 R5, RZ, RZ, R9 ;  /* 0x000000ffff052224 */ /* 0x000fca00078e0009 */
[----:B------:R0:W-:Y:S01]  /*3a10*/  @P2 STG.E.U16 desc[UR36][R4.64+0x70], R14 ;  /* 0x0000700e04002986 */ /* 0x0001e2000c101524 */
[----:B------:R-:W-:Y:S05]  /*3a20*/  @!P3 BRA `(.L_x_89) ;  /* 0x000000000004b947 */ /* 0x000fea0003800000 */
[----:B------:R0:W5:Y:S02]  /*3a30*/  LDG.E.LTC128B.U16 R24, desc[UR36][R6.64+0x72] ;  /* 0x0000722406187981 */ /* 0x000164000c1e1520 */
.L_x_89:
[----:B------:R-:W-:Y:S05]  /*3a40*/  BSYNC B1 ;  /* 0x0000000000017941 */ /* 0x000fea0003800000 */
.L_x_88:
        /* <DEDUP_REMOVED lines=9> */
.L_x_91:
[----:B------:R-:W-:Y:S05]  /*3ae0*/  BSYNC B1 ;  /* 0x0000000000017941 */ /* 0x000fea0003800000 */
.L_x_90:
[----:B0----5:R-:W-:Y:S01]  /*3af0*/  IMAD.U32 R4, R24, 0x10000, RZ ;  /* 0x0001000018047824 */ /* 0x021fe200078e00ff */
[----:B------:R-:W-:Y:S01]  /*3b00*/  ISETP.GT.AND P1, PT, R3, 0x8, P1 ;  /* 0x000000080300780c */ /* 0x000fe20000f24270 */
[----:B------:R-:W-:Y:S02]  /*3b10*/  BSSY B1, `(.L_x_92) ;  /* 0x000000a000017945 */ /* 0x000fe40003800000 */
[----:B------:R-:W-:Y:S01]  /*3b20*/  FMUL R5, R4, R57 ;  /* 0x0000003904057220 */ /* 0x000fe20000400000 */
[----:B------:R-:W-:-:S03]  /*3b30*/  @P0 IMAD.MOV.U32 R4, RZ, RZ, R12 ;  /* 0x000000ffff040224 */ /* 0x000fc600078e000c */
[----:B------:R-:W-:-:S05]  /*3b40*/  FFMA R5, R54, R56, R5 ;  /* 0x0000003836057223 */ /* 0x000fca0000000005 */
[----:B------:R-:W-:-:S04]  /*3b50*/  F2FP.BF16.F32.PACK_AB R5, RZ, R5 ;  /* 0x00000005ff05723e */ /* 0x000fc800000010ff */
[----:B-1-34-:R-:W-:Y:S01]  /*3b60*/  PRMT R6, R5, 0x7610, R6 ;  /* 0x0000761005067816 */ /* 0x01afe20000000006 */
[----:B------:R-:W-:-:S05]  /*3b70*/  @P0 IMAD.MOV.U32 R5, RZ, RZ, R13 ;  /* 0x000000ffff050224 */ /* 0x000fca00078e000d */
[----:B------:R0:W-:Y:S01]  /*3b80*/  @P0 STG.E.U16 desc[UR36][R4.64+0x70], R6 ;  /* 0x0000700604000986 */ /* 0x0001e2000c101524 */
[----:B------:R-:W-:Y:S05]  /*3b90*/  @!P1 BRA `(.L_x_93) ;  /* 0x0000000000049947 */ /* 0x000fea0003800000 */
[----:B------:R1:W5:Y:S02]  /*3ba0*/  LDG.E.LTC128B.U16 R24, desc[UR36][R10.64+0x72] ;  /* 0x000072240a187981 */ /* 0x000364000c1e1520 */
.L_x_93:
[----:B------:R-:W-:Y:S05]  /*3bb0*/  BSYNC B1 ;  /* 0x0000000000017941 */ /* 0x000fea0003800000 */
.L_x_92:
[----:B------:R-:W-:Y:S05]  /*3bc0*/  @!P1 BRA `(.L_x_94) ;  /* 0x0000000800909947 */ /* 0x000fea0003800000 */
[----:B-----5:R-:W-:-:S04]  /*3bd0*/  IMAD.U32 R24, R24, 0x10000, RZ ;  /* 0x0001000018187824 */ /* 0x020fc800078e00ff */
[----:B------:R-:W-:-:S04]  /*3be0*/  FMUL R24, R24, R57 ;  /* 0x0000003918187220 */ /* 0x000fc80000400000 */
[----:B------:R-:W-:-:S05]  /*3bf0*/  FFMA R24, R55, R56, R24 ;  /* 0x0000003837187223 */ /* 0x000fca0000000018 */
[----:B------:R-:W-:-:S05]  /*3c00*/  F2FP.BF16.F32.PACK_AB R24, RZ, R24 ;  /* 0x00000018ff18723e */ /* 0x000fca00000010ff */
[----:B------:R3:W-:Y:S01]  /*3c10*/  STG.E.U16 desc[UR36][R12.64+0x72], R24 ;  /* 0x000072180c007986 */ /* 0x0007e2000c101524 */
[----:B------:R-:W-:Y:S05]  /*3c20*/  BRA `(.L_x_94) ;  /* 0x0000000800787947 */ /* 0x000fea0003800000 */
.L_x_33:
[----:B------:R-:W-:Y:S01]  /*3c30*/  ISETP.GT.AND P2, PT, R4, 0x1, PT ;  /* 0x000000010400780c */ /* 0x000fe20003f44270 */
[----:B------:R-:W-:Y:S01]  /*3c40*/  ULDC.64 UR4, c[0x0][0x5c0] ;  /* 0x0001700000047ab9 */ /* 0x000fe20000000a00 */
[-C--:B------:R-:W-:Y:S01]  /*3c50*/  FMUL R24, R24, R56.reuse ;  /* 0x0000003818187220 */ /* 0x080fe20000400000 */
[-C--:B------:R-:W-:Y:S01]  /*3c60*/  FMUL R25, R25, R56.reuse ;  /* 0x0000003819197220 */ /* 0x080fe20000400000 */
[----:B------:R-:W-:Y:S01]  /*3c70*/  ISETP.GT.AND P1, PT, R3, RZ, P2 ;  /* 0x000000ff0300720c */ /* 0x000fe20001724270 */
[-C--:B------:R-:W-:Y:S01]  /*3c80*/  FMUL R26, R26, R56.reuse ;  /* 0x000000381a1a7220 */ /* 0x080fe20000400000 */
[----:B------:R-:W-:Y:S01]  /*3c90*/  LEA R6, P4, R72, UR4, 0x1 ;  /* 0x0000000448067c11 */ /* 0x000fe2000f8808ff */
[----:B------:R-:W-:Y:S01]  /*3ca0*/  FMUL R27, R27, R56 ;  /* 0x000000381b1b7220 */ /* 0x000fe20000400000 */
[----:B------:R-:W-:Y:S01]  /*3cb0*/  F2FP.BF16.F32.PACK_AB R24, RZ, R24 ;  /* 0x00000018ff18723e */ /* 0x000fe200000010ff */
[-C--:B------:R-:W-:Y:S01]  /*3cc0*/  FMUL R28, R28, R56.reuse ;  /* 0x000000381c1c7220 */ /* 0x080fe20000400000 */
[----:B------:R-:W-:Y:S01]  /*3cd0*/  LEA.HI.X R7, R72, UR5, R83, 0x1, P4 ;  /* 0x0000000548077c11 */ /* 0x000fe2000a0f0c53 */
[-C--:B------:R-:W-:Y:S01]  /*3ce0*/  FMUL R29, R29, R56.reuse ;  /* 0x000000381d1d7220 */ /* 0x080fe20000400000 */
[----:B------:R-:W-:Y:S01]  /*3cf0*/  F2FP.BF16.F32.PACK_AB R25, RZ, R25 ;  /* 0x00000019ff19723e */ /* 0x000fe200000010ff */
[-C--:B------:R-:W-:Y:S01]  /*3d00*/  FMUL R30, R30, R56.reuse ;  /* 0x000000381e1e7220 */ /* 0x080fe20000400000 */
[----:B------:R-:W-:Y:S01]  /*3d10*/  ISETP.GT.AND P2, PT, R3, 0x8, P2 ;  /* 0x000000080300780c */ /* 0x000fe20001744270 */
[----:B------:R-:W-:Y:S01]  /*3d20*/  @P3 STG.E.U16 desc[UR36][R6.64], R24 ;  /* 0x0000001806003986 */ /* 0x000fe2000c101524 */
[C---:B------:R-:W-:Y:S01]  /*3d30*/  SHF.L.U64.HI R5, R58.reuse, 0x1, R59 ;  /* 0x000000013a057819 */ /* 0x040fe2000001023b */
[----:B------:R-:W-:Y:S01]  /*3d40*/  FMUL R31, R31, R56 ;  /* 0x000000381f1f7220 */ /* 0x000fe20000400000 */
[----:B------:R-:W-:Y:S01]  /*3d50*/  LEA R8, P3, R58, R6, 0x1 ;  /* 0x000000063a087211 */ /* 0x000fe200078608ff */
[----:B------:R-:W-:Y:S01]  /*3d60*/  @P1 STG.E.U16 desc[UR36][R6.64+0x2], R25 ;  /* 0x0000021906001986 */ /* 0x000fe2000c101524 */
[----:B------:R-:W-:Y:S01]  /*3d70*/  ISETP.GT.AND P1, PT, R3, 0x8, P0 ;  /* 0x000000080300780c */ /* 0x000fe20000724270 */
[----:B------:R-:W-:Y:S01]  /*3d80*/  FMUL R32, R32, R56 ;  /* 0x0000003820207220 */ /* 0x000fe20000400000 */
[----:B------:R-:W-:Y:S01]  /*3d90*/  F2FP.BF16.F32.PACK_AB R26, RZ, R26 ;  /* 0x0000001aff1a723e */ /* 0x000fe200000010ff */
[----:B------:R-:W-:Y:S01]  /*3da0*/  IMAD.X R9, R5, 0x1, R7, P3 ;  /* 0x0000000105097824 */ /* 0x000fe200018e0607 */
[----:B------:R-:W-:Y:S01]  /*3db0*/  F2FP.BF16.F32.PACK_AB R27, RZ, R27 ;  /* 0x0000001bff1b723e */ /* 0x000fe200000010ff */
[-C--:B------:R-:W-:Y:S01]  /*3dc0*/  FMUL R33, R33, R56.reuse ;  /* 0x0000003821217220 */ /* 0x080fe20000400000 */
[----:B------:R-:W-:Y:S01]  /*3dd0*/  ISETP.GT.AND P0, PT, R4, 0x8, PT ;  /* 0x000000080400780c */ /* 0x000fe20003f04270 */
[----:B------:R-:W-:Y:S01]  /*3de0*/  FMUL R34, R34, R56 ;  /* 0x0000003822227220 */ /* 0x000fe20000400000 */
[----:B------:R-:W-:Y:S01]  /*3df0*/  F2FP.BF16.F32.PACK_AB R28, RZ, R28 ;  /* 0x0000001cff1c723e */ /* 0x000fe200000010ff */
[-C--:B------:R-:W-:Y:S01]  /*3e00*/  FMUL R35, R35, R56.reuse ;  /* 0x0000003823237220 */ /* 0x080fe20000400000 */
[C---:B------:R-:W-:Y:S01]  /*3e10*/  ISETP.GT.AND P4, PT, R3.reuse, RZ, P0 ;  /* 0x000000ff0300720c */ /* 0x040fe20000784270 */
[-C--:B------:R-:W-:Y:S01]  /*3e20*/  FMUL R36, R36, R56.reuse ;  /* 0x0000003824247220 */ /* 0x080fe20000400000 */
[----:B------:R-:W-:Y:S01]  /*3e30*/  F2FP.BF16.F32.PACK_AB R29, RZ, R29 ;  /* 0x0000001dff1d723e */ /* 0x000fe200000010ff */
[----:B------:R-:W-:Y:S01]  /*3e40*/  @P1 STG.E.U16 desc[UR36][R8.64], R26 ;  /* 0x0000001a08001986 */ /* 0x000fe2000c101524 */
[----:B------:R-:W-:Y:S01]  /*3e50*/  ISETP.GT.AND P1, PT, R3, 0x8, P0 ;  /* 0x000000080300780c */ /* 0x000fe20000724270 */
[-C--:B------:R-:W-:Y:S01]  /*3e60*/  FMUL R37, R37, R56.reuse ;  /* 0x0000003825257220 */ /* 0x080fe20000400000 */
[C---:B------:R-:W-:Y:S01]  /*3e70*/  ISETP.GT.AND P0, PT, R4.reuse, 0x10, PT ;  /* 0x000000100400780c */ /* 0x040fe20003f04270 */
[----:B------:R-:W-:Y:S01]  /*3e80*/  @P2 STG.E.U16 desc[UR36][R8.64+0x2], R27 ;  /* 0x0000021b08002986 */ /* 0x000fe2000c101524 */
[----:B------:R-:W-:Y:S01]  /*3e90*/  ISETP.GT.AND P2, PT, R4, 0x9, PT ;  /* 0x000000090400780c */ /* 0x000fe20003f44270 */
[----:B------:R-:W-:Y:S01]  /*3ea0*/  FMUL R38, R38, R56 ;  /* 0x0000003826267220 */ /* 0x000fe20000400000 */
[----:B------:R-:W-:Y:S01]  /*3eb0*/  F2FP.BF16.F32.PACK_AB R30, RZ, R30 ;  /* 0x0000001eff1e723e */ /* 0x000fe200000010ff */
[-C--:B------:R-:W-:Y:S01]  /*3ec0*/  FMUL R39, R39, R56.reuse ;  /* 0x0000003827277220 */ /* 0x080fe20000400000 */
[C---:B------:R-:W-:Y:S01]  /*3ed0*/  ISETP.GT.AND P3, PT, R3.reuse, RZ, P2 ;  /* 0x000000ff0300720c */ /* 0x040fe20001764270 */
[----:B------:R-:W-:Y:S01]  /*3ee0*/  @P4 STG.E.U16 desc[UR36][R6.64+0x10], R28 ;  /* 0x0000101c06004986 */ /* 0x000fe2000c101524 */
[----:B------:R-:W-:Y:S01]  /*3ef0*/  ISETP.GT.AND P2, PT, R3, 0x8, P2 ;  /* 0x000000080300780c */ /* 0x000fe20001744270 */
[-C--:B------:R-:W-:Y:S01]  /*3f00*/  FMUL R40, R40, R56.reuse ;  /* 0x0000003828287220 */ /* 0x080fe20000400000 */
[----:B------:R-:W-:Y:S01]  /*3f10*/  F2FP.BF16.F32.PACK_AB R31, RZ, R31 ;  /* 0x0000001fff1f723e */ /* 0x000fe200000010ff */
[-C--:B------:R-:W-:Y:S01]  /*3f20*/  FMUL R41, R41, R56.reuse ;  /* 0x0000003829297220 */ /* 0x080fe20000400000 */
[----:B------:R-:W-:Y:S01]  /*3f30*/  ISETP.GT.AND P4, PT, R3, RZ, P0 ;  /* 0x000000ff0300720c */ /* 0x000fe20000784270 */
[----:B------:R-:W-:Y:S01]  /*3f40*/  FMUL R42, R42, R56 ;  /* 0x000000382a2a7220 */ /* 0x000fe20000400000 */
[----:B------:R-:W-:Y:S01]  /*3f50*/  F2FP.BF16.F32.PACK_AB R32, RZ, R32 ;  /* 0x00000020ff20723e */ /* 0x000fe200000010ff */
[-C--:B------:R-:W-:Y:S01]  /*3f60*/  FMUL R43, R43, R56.reuse ;  /* 0x000000382b2b7220 */ /* 0x080fe20000400000 */
[----:B------:R-:W-:Y:S01]  /*3f70*/  F2FP.BF16.F32.PACK_AB R33, RZ, R33 ;  /* 0x00000021ff21723e */ /* 0x000fe200000010ff */
[----:B------:R-:W-:Y:S01]  /*3f80*/  FMUL R44, R44, R56 ;  /* 0x000000382c2c7220 */ /* 0x000fe20000400000 */
[----:B------:R-:W-:Y:S01]  /*3f90*/  F2FP.BF16.F32.PACK_AB R34, RZ, R34 ;  /* 0x00000022ff22723e */ /* 0x000fe200000010ff */
[----:B------:R-:W-:Y:S01]  /*3fa0*/  @P3 STG.E.U16 desc[UR36][R6.64+0x12], R29 ;  /* 0x0000121d06003986 */ /* 0x000fe2000c101524 */
[----:B------:R-:W-:Y:S01]  /*3fb0*/  ISETP.GT.AND P3, PT, R4, 0x11, PT ;  /* 0x000000110400780c */ /* 0x000fe20003f64270 */
[-C--:B------:R-:W-:Y:S01]  /*3fc0*/  FMUL R45, R45, R56.reuse ;  /* 0x000000382d2d7220 */ /* 0x080fe20000400000 */
[----:B------:R-:W-:Y:S01]  /*3fd0*/  F2FP.BF16.F32.PACK_AB R35, RZ, R35 ;  /* 0x00000023ff23723e */ /* 0x000fe200000010ff */
[----:B------:R-:W-:Y:S01]  /*3fe0*/  @P1 STG.E.U16 desc[UR36][R8.64+0x10], R30 ;  /* 0x0000101e08001986 */ /* 0x000fe2000c101524 */
[C---:B------:R-:W-:Y:S01]  /*3ff0*/  ISETP.GT.AND P1, PT, R3.reuse, 0x8, P0 ;  /* 0x000000080300780c */ /* 0x040fe20000724270 */
[-C--:B------:R-:W-:Y:S01]  /*4000*/  FMUL R46, R46, R56.reuse ;  /* 0x000000382e2e7220 */ /* 0x080fe20000400000 */
[----:B------:R-:W-:Y:S01]  /*4010*/  ISETP.GT.AND P0, PT, R4, 0x18, PT ;  /* 0x000000180400780c */ /* 0x000fe20003f04270 */
[----:B------:R-:W-:Y:S01]  /*4020*/  @P2 STG.E.U16 desc[UR36][R8.64+0x12], R31 ;  /* 0x0000121f08002986 */ /* 0x000fe2000c101524 */
[----:B------:R-:W-:Y:S01]  /*4030*/  ISETP.GT.AND P2, PT, R3, RZ, P3 ;  /* 0x000000ff0300720c */ /* 0x000fe20001f44270 */
[-C--:B------:R-:W-:Y:S01]  /*4040*/  FMUL R47, R47, R56.reuse ;  /* 0x000000382f2f7220 */ /* 0x080fe20000400000 */
[C---:B------:R-:W-:Y:S01]  /*4050*/  ISETP.GT.AND P3, PT, R3.reuse, 0x8, P3 ;  /* 0x000000080300780c */ /* 0x040fe20001f64270 */
[----:B------:R-:W-:Y:S01]  /*4060*/  @P4 STG.E.U16 desc[UR36][R6.64+0x20], R32 ;  /* 0x0000202006004986 */ /* 0x000fe2000c101524 */
[----:B------:R-:W-:Y:S01]  /*4070*/  ISETP.GT.AND P4, PT, R3, RZ, P0 ;  /* 0x000000ff0300720c */ /* 0x000fe20000784270 */
[----:B------:R-:W-:Y:S01]  /*4080*/  FMUL R48, R48, R56 ;  /* 0x0000003830307220 */ /* 0x000fe20000400000 */
[----:B------:R-:W-:Y:S01]  /*4090*/  F2FP.BF16.F32.PACK_AB R36, RZ, R36 ;  /* 0x00000024ff24723e */ /* 0x000fe200000010ff */
[-C--:B------:R-:W-:Y:S01]  /*40a0*/  FMUL R49, R49, R56.reuse ;  /* 0x0000003831317220 */ /* 0x080fe20000400000 */
[----:B------:R-:W-:Y:S01]  /*40b0*/  F2FP.BF16.F32.PACK_AB R37, RZ, R37 ;  /* 0x00000025ff25723e */ /* 0x000fe200000010ff */
[----:B------:R-:W-:Y:S01]  /*40c0*/  FMUL R50, R50, R56 ;  /* 0x0000003832327220 */ /* 0x000fe20000400000 */
[----:B------:R-:W-:Y:S01]  /*40d0*/  F2FP.BF16.F32.PACK_AB R38, RZ, R38 ;  /* 0x00000026ff26723e */ /* 0x000fe200000010ff */
[----:B------:R-:W-:Y:S01]  /*40e0*/  FMUL R51, R51, R56 ;  /* 0x0000003833337220 */ /* 0x000fe20000400000 */
[----:B------:R-:W-:Y:S01]  /*40f0*/  F2FP.BF16.F32.PACK_AB R39, RZ, R39 ;  /* 0x00000027ff27723e */ /* 0x000fe200000010ff */
[----:B------:R-:W-:Y:S01]  /*4100*/  @P2 STG.E.U16 desc[UR36][R6.64+0x22], R33 ;  /* 0x0000222106002986 */ /* 0x000fe2000c101524 */
[----:B------:R-:W-:Y:S01]  /*4110*/  F2FP.BF16.F32.PACK_AB R40, RZ, R40 ;  /* 0x00000028ff28723e */ /* 0x000fe200000010ff */
        /* <DEDUP_REMOVED lines=10> */
[----:B------:R-:W-:Y:S01]  /*41c0*/  @P4 STG.E.U16 desc[UR36][R6.64+0x30], R36 ;  /* 0x0000302406004986 */ /* 0x000fe2000c101524 */
[----:B------:R-:W-:Y:S01]  /*41d0*/  ISETP.GT.AND P2, PT, R3, RZ, P3 ;  /* 0x000000ff0300720c */ /* 0x000fe20001f44270 */
[----:B------:R-:W-:Y:S01]  /*41e0*/  FMUL R55, R55, R56 ;  /* 0x0000003837377220 */ /* 0x000fe20000400000 */
[----:B------:R-:W-:-:S02]  /*41f0*/  ISETP.GT.AND P4, PT, R3, 0x8, P3 ;  /* 0x000000080300780c */ /* 0x000fc40001f84270 */
[C---:B------:R-:W-:Y:S02]  /*4200*/  ISETP.GT.AND P3, PT, R3.reuse, RZ, P0 ;  /* 0x000000ff0300720c */ /* 0x040fe40000764270 */
[----:B------:R-:W-:Y:S02]  /*4210*/  ISETP.GT.AND P0, PT, R3, 0x8, P0 ;  /* 0x000000080300780c */ /* 0x000fe40000704270 */
[----:B------:R-:W-:Y:S02]  /*4220*/  F2FP.BF16.F32.PACK_AB R43, RZ, R43 ;  /* 0x0000002bff2b723e */ /* 0x000fe400000010ff */
[----:B------:R-:W-:Y:S02]  /*4230*/  F2FP.BF16.F32.PACK_AB R44, RZ, R44 ;  /* 0x0000002cff2c723e */ /* 0x000fe400000010ff */
[----:B------:R-:W-:Y:S01]  /*4240*/  F2FP.BF16.F32.PACK_AB R45, RZ, R45 ;  /* 0x0000002dff2d723e */ /* 0x000fe200000010ff */
[----:B------:R-:W-:Y:S01]  /*4250*/  @P2 STG.E.U16 desc[UR36][R6.64+0x32], R37 ;  /* 0x0000322506002986 */ /* 0x000fe2000c101524 */
[----:B------:R-:W-:-:S02]  /*4260*/  F2FP.BF16.F32.PACK_AB R46, RZ, R46 ;  /* 0x0000002eff2e723e */ /* 0x000fc400000010ff */
[----:B------:R-:W-:Y:S01]  /*4270*/  F2FP.BF16.F32.PACK_AB R47, RZ, R47 ;  /* 0x0000002fff2f723e */ /* 0x000fe200000010ff */
[----:B------:R-:W-:Y:S01]  /*4280*/  @P1 STG.E.U16 desc[UR36][R8.64+0x30], R38 ;  /* 0x0000302608001986 */ /* 0x000fe2000c101524 */
[C---:B------:R-:W-:Y:S02]  /*4290*/  ISETP.GT.AND P1, PT, R4.reuse, 0x28, PT ;  /* 0x000000280400780c */ /* 0x040fe40003f24270 */
[----:B------:R-:W-:Y:S01]  /*42a0*/  F2FP.BF16.F32.PACK_AB R48, RZ, R48 ;  /* 0x00000030ff30723e */ /* 0x000fe200000010ff */
[----:B------:R-:W-:Y:S01]  /*42b0*/  @P4 STG.E.U16 desc[UR36][R8.64+0x32], R39 ;  /* 0x0000322708004986 */ /* 0x000fe2000c101524 */
[----:B------:R-:W-:Y:S02]  /*42c0*/  ISETP.GT.AND P4, PT, R4, 0x21, PT ;  /* 0x000000210400780c */ /* 0x000fe40003f84270 */
[----:B------:R-:W-:Y:S01]  /*42d0*/  F2FP.BF16.F32.PACK_AB R49, RZ, R49 ;  /* 0x00000031ff31723e */ /* 0x000fe200000010ff */
[----:B------:R-:W-:Y:S01]  /*42e0*/  @P3 STG.E.U16 desc[UR36][R6.64+0x40], R40 ;  /* 0x0000402806003986 */ /* 0x000fe2000c101524 */
[----:B------:R-:W-:-:S02]  /*42f0*/  ISETP.GT.AND P2, PT, R3, RZ, P4 ;  /* 0x000000ff0300720c */ /* 0x000fc40002744270 */
[C---:B------:R-:W-:Y:S02]  /*4300*/  ISETP.GT.AND P4, PT, R3.reuse, 0x8, P4 ;  /* 0x000000080300780c */ /* 0x040fe40002784270 */
        /* <DEDUP_REMOVED lines=12> */
[C---:B------:R-:W-:Y:S02]  /*43d0*/  ISETP.GT.AND P2, PT, R3.reuse, RZ, P0 ;  /* 0x000000ff0300720c */ /* 0x040fe40000744270 */
[----:B------:R-:W-:Y:S01]  /*43e0*/  ISETP.GT.AND P0, PT, R3, 0x8, P0 ;  /* 0x000000080300780c */ /* 0x000fe20000704270 */
[----:B------:R-:W-:Y:S01]  /*43f0*/  @P3 STG.E.U16 desc[UR36][R6.64+0x50], R44 ;  /* 0x0000502c06003986 */ /* 0x000fe2000c101524 */
[----:B------:R-:W-:-:S04]  /*4400*/  ISETP.GT.AND P3, PT, R4, 0x30, PT ;  /* 0x000000300400780c */ /* 0x000fc80003f64270 */
[C---:B------:R-:W-:Y:S02]  /*4410*/  ISETP.GT.AND P4, PT, R3.reuse, RZ, P3 ;  /* 0x000000ff0300720c */ /* 0x040fe40001f84270 */
[----:B------:R-:W-:-:S03]  /*4420*/  ISETP.GT.AND P3, PT, R3, 0x8, P3 ;  /* 0x000000080300780c */ /* 0x000fc60001f64270 */
[----:B------:R-:W-:Y:S01]  /*4430*/  @P2 STG.E.U16 desc[UR36][R6.64+0x52], R45 ;  /* 0x0000522d06002986 */ /* 0x000fe2000c101524 */
[----:B------:R-:W-:-:S03]  /*4440*/  ISETP.GT.AND P2, PT, R4, 0x39, PT ;  /* 0x000000390400780c */ /* 0x000fc60003f44270 */
[----:B------:R-:W-:Y:S01]  /*4450*/  @P1 STG.E.U16 desc[UR36][R8.64+0x50], R46 ;  /* 0x0000502e08001986 */ /* 0x000fe2000c101524 */
[----:B------:R-:W-:-:S03]  /*4460*/  ISETP.GT.AND P1, PT, R4, 0x38, PT ;  /* 0x000000380400780c */ /* 0x000fc60003f24270 */
[----:B------:R-:W-:Y:S01]  /*4470*/  @P0 STG.E.U16 desc[UR36][R8.64+0x52], R47 ;  /* 0x0000522f08000986 */ /* 0x000fe2000c101524 */
[----:B------:R-:W-:-:S03]  /*4480*/  ISETP.GT.AND P0, PT, R4, 0x31, PT ;  /* 0x000000310400780c */ /* 0x000fc60003f04270 */
[----:B------:R-:W-:Y:S01]  /*4490*/  @P4 STG.E.U16 desc[UR36][R6.64+0x60], R48 ;  /* 0x0000603006004986 */ /* 0x000fe2000c101524 */
[C---:B------:R-:W-:Y:S02]  /*44a0*/  ISETP.GT.AND P4, PT, R3.reuse, RZ, P0 ;  /* 0x000000ff0300720c */ /* 0x040fe40000784270 */
[----:B------:R-:W-:-:S11]  /*44b0*/  ISETP.GT.AND P0, PT, R3, 0x8, P0 ;  /* 0x000000080300780c */ /* 0x000fd60000704270 */
[----:B------:R-:W-:Y:S02]  /*44c0*/  @P4 IMAD.MOV.U32 R4, RZ, RZ, R6 ;  /* 0x000000ffff044224 */ /* 0x000fe400078e0006 */
[----:B------:R-:W-:-:S05]  /*44d0*/  @P4 IMAD.MOV.U32 R5, RZ, RZ, R7 ;  /* 0x000000ffff054224 */ /* 0x000fca00078e0007 */
[----:B------:R0:W-:Y:S01]  /*44e0*/  @P4 STG.E.U16 desc[UR36][R4.64+0x62], R49 ;  /* 0x0000623104004986 */ /* 0x0001e2000c101524 */
[C---:B------:R-:W-:Y:S02]  /*44f0*/  ISETP.GT.AND P4, PT, R3.reuse, RZ, P2 ;  /* 0x000000ff0300720c */ /* 0x040fe40001784270 */
[----:B------:R-:W-:Y:S01]  /*4500*/  ISETP.GT.AND P2, PT, R3, 0x8, P2 ;  /* 0x000000080300780c */ /* 0x000fe20001744270 */
[----:B0-----:R-:W-:Y:S02]  /*4510*/  @P3 IMAD.MOV.U32 R4, RZ, RZ, R8 ;  /* 0x000000ffff043224 */ /* 0x001fe400078e0008 */
[----:B------:R-:W-:-:S05]  /*4520*/  @P3 IMAD.MOV.U32 R5, RZ, RZ, R9 ;  /* 0x000000ffff053224 */ /* 0x000fca00078e0009 */
[----:B------:R0:W-:Y:S01]  /*4530*/  @P3 STG.E.U16 desc[UR36][R4.64+0x60], R50 ;  /* 0x0000603204003986 */ /* 0x0001e2000c101524 */
[C---:B------:R-:W-:Y:S02]  /*4540*/  ISETP.GT.AND P3, PT, R3.reuse, RZ, P1 ;  /* 0x000000ff0300720c */ /* 0x040fe40000f64270 */
[----:B------:R-:W-:Y:S01]  /*4550*/  ISETP.GT.AND P1, PT, R3, 0x8, P1 ;  /* 0x000000080300780c */ /* 0x000fe20000f24270 */
[----:B0-----:R-:W-:Y:S02]  /*4560*/  @P0 IMAD.MOV.U32 R4, RZ, RZ, R8 ;  /* 0x000000ffff040224 */ /* 0x001fe400078e0008 */
[----:B------:R-:W-:-:S05]  /*4570*/  @P0 IMAD.MOV.U32 R5, RZ, RZ, R9 ;  /* 0x000000ffff050224 */ /* 0x000fca00078e0009 */
[----:B------:R0:W-:Y:S03]  /*4580*/  @P0 STG.E.U16 desc[UR36][R4.64+0x62], R51 ;  /* 0x0000623304000986 */ /* 0x0001e6000c101524 */
[----:B0-----:R-:W-:Y:S02]  /*4590*/  @P3 IMAD.MOV.U32 R4, RZ, RZ, R6 ;  /* 0x000000ffff043224 */ /* 0x001fe400078e0006 */
[----:B------:R-:W-:-:S05]  /*45a0*/  @P3 IMAD.MOV.U32 R5, RZ, RZ, R7 ;  /* 0x000000ffff053224 */ /* 0x000fca00078e0007 */
[----:B------:R0:W-:Y:S04]  /*45b0*/  @P3 STG.E.U16 desc[UR36][R4.64+0x70], R52 ;  /* 0x0000703404003986 */ /* 0x0001e8000c101524 */
[----:B------:R4:W-:Y:S01]  /*45c0*/  @P4 STG.E.U16 desc[UR36][R6.64+0x72], R53 ;  /* 0x0000723506004986 */ /* 0x0009e2000c101524 */
[----:B0-----:R-:W-:Y:S02]  /*45d0*/  @P1 IMAD.MOV.U32 R4, RZ, RZ, R8 ;  /* 0x000000ffff041224 */ /* 0x001fe400078e0008 */
[----:B------:R-:W-:-:S05]  /*45e0*/  @P1 IMAD.MOV.U32 R5, RZ, RZ, R9 ;  /* 0x000000ffff051224 */ /* 0x000fca00078e0009 */
[----:B------:R4:W-:Y:S04]  /*45f0*/  @P1 STG.E.U16 desc[UR36][R4.64+0x70], R54 ;  /* 0x0000703604001986 */ /* 0x0009e8000c101524 */
[----:B------:R4:W-:Y:S02]  /*4600*/  @P2 STG.E.U16 desc[UR36][R8.64+0x72], R55 ;  /* 0x0000723708002986 */ /* 0x0009e4000c101524 */
.L_x_94:
[----:B------:R-:W-:Y:S05]  /*4610*/  BSYNC B0 ;  /* 0x0000000000007941 */ /* 0x000fea0003800000 */
.L_x_32:
[----:B------:R-:W-:Y:S01]  /*4620*/  IADD3 R16, P0, R16, UR38, RZ ;  /* 0x0000002610107c10 */ /* 0x000fe2000ff1e0ff */
[----:B------:R-:W-:Y:S01]  /*4630*/  ULDC.64 UR4, c[0x0][0x650] ;  /* 0x0001940000047ab9 */ /* 0x000fe20000000a00 */
[----:B------:R-:W-:Y:S01]  /*4640*/  PRMT R3, RZ, 0x7610, R3 ;  /* 0x00007610ff037816 */ /* 0x000fe20000000003 */
[----:B------:R-:W-:Y:S01]  /*4650*/  IMAD.MOV.U32 R70, RZ, RZ, -0x1 ;  /* 0xffffffffff467424 */ /* 0x000fe200078e00ff */
[----:B------:R-:W-:Y:S01]  /*4660*/  IADD3.X R17, R17, UR41, RZ, P0, !PT ;  /* 0x0000002911117c10 */ /* 0x000fe200087fe4ff */
[----:B------:R-:W-:Y:S01]  /*4670*/  IMAD.MOV.U32 R67, RZ, RZ, -0x1 ;  /* 0xffffffffff437424 */ /* 0x000fe200078e00ff */
[----:B------:R-:W-:-:S04]  /*4680*/  ISETP.GE.U32.AND P0, PT, R16, UR4, PT ;  /* 0x0000000410007c0c */ /* 0x000fc8000bf06070 */
[----:B------:R-:W-:-:S13]  /*4690*/  ISETP.GE.U32.AND.EX P0, PT, R17, UR5, PT, P0 ;  /* 0x0000000511007c0c */ /* 0x000fda000bf06100 */
[----:B------:R-:W-:Y:S05]  /*46a0*/  @P0 BRA `(.L_x_95) ;  /* 0x00000004004c0947 */ /* 0x000fea0003800000 */
[----:B-12---:R-:W1:Y:S01]  /*46b0*/  LDC.64 R10, c[0x0][0x628] ;  /* 0x00018a00ff0a7b82 */ /* 0x006e620000000a00 */
[----:B---3--:R-:W2:Y:S01]  /*46c0*/  S2R R12, SR_CTAID.X ;  /* 0x00000000000c7919 */ /* 0x008ea20000002500 */
[----:B----4-:R-:W-:Y:S02]  /*46d0*/  IMAD.MOV.U32 R8, RZ, RZ, R16 ;  /* 0x000000ffff087224 */ /* 0x010fe400078e0010 */
[----:B------:R-:W-:Y:S01]  /*46e0*/  IMAD.MOV.U32 R9, RZ, RZ, R17 ;  /* 0x000000ffff097224 */ /* 0x000fe200078e0011 */
[----:B------:R-:W3:Y:S03]  /*46f0*/  S2R R20, SR_CTAID.Y ;  /* 0x0000000000147919 */ /* 0x000ee60000002600 */
[----:B------:R-:W4:Y:S08]  /*4700*/  LDC R0, c[0x0][0x630] ;  /* 0x00018c00ff007b82 */ /* 0x000f300000000800 */
[----:B------:R-:W0:Y:S01]  /*4710*/  LDC.64 R14, c[0x0][0x620] ;  /* 0x00018800ff0e7b82 */ /* 0x000e220000000a00 */
[----:B-1----:R-:W-:-:S04]  /*4720*/  ISETP.NE.U32.AND P0, PT, R10, RZ, PT ;  /* 0x000000ff0a00720c */ /* 0x002fc80003f05070 */
[----:B------:R-:W-:-:S13]  /*4730*/  ISETP.NE.AND.EX P0, PT, R11, RZ, PT, P0 ;  /* 0x000000ff0b00720c */ /* 0x000fda0003f05300 */
[----:B0-234-:R-:W-:Y:S05]  /*4740*/  @!P0 BRA `(.L_x_96) ;  /* 0x0000000000288947 */ /* 0x01dfea0003800000 */
        /* <DEDUP_REMOVED lines=10> */
.L_x_96:
[-CC-:B------:R-:W-:Y:S01]  /*47f0*/  SHF.R.U64 R67, R8, R0.reuse, R9.reuse ;  /* 0x0000000008437219 */ /* 0x180fe20000001209 */
[----:B------:R-:W0:Y:S01]  /*4800*/  LDC.64 R26, c[0x0][0x640] ;  /* 0x00019000ff1a7b82 */ /* 0x000e220000000a00 */
[----:B------:R-:W-:Y:S01]  /*4810*/  SHF.R.U32.HI R0, RZ, R0, R9 ;  /* 0x00000000ff007219 */ /* 0x000fe20000011609 */
[----:B------:R-:W-:Y:S01]  /*4820*/  ULDC UR4, c[0x0][0x150] ;  /* 0x0000540000047ab9 */ /* 0x000fe20000000800 */
[----:B------:R-:W-:Y:S02]  /*4830*/  IADD3 R3, P0, RZ, -R67, RZ ;  /* 0x80000043ff037210 */ /* 0x000fe40007f1e0ff */
[----:B------:R-:W-:-:S03]  /*4840*/  I2FP.F32.U32 R7, R12 ;  /* 0x0000000c00077245 */ /* 0x000fc60000201000 */
[----:B------:R-:W1:Y:S01]  /*4850*/  LDC R6, c[0x0][0x618] ;  /* 0x00018600ff067b82 */ /* 0x000e620000000800 */
[----:B------:R-:W-:Y:S02]  /*4860*/  IMAD.X R5, RZ, RZ, ~R0, P0 ;  /* 0x000000ffff057224 */ /* 0x000fe400000e0e00 */
[----:B------:R-:W-:Y:S01]  /*4870*/  FMUL R7, R7, UR4 ;  /* 0x0000000407077c20 */ /* 0x000fe20008400000 */
[----:B------:R-:W-:Y:S01]  /*4880*/  ULDC UR4, c[0x0][0x154] ;  /* 0x0000550000047ab9 */ /* 0x000fe20000000800 */
[-C--:B------:R-:W-:Y:S02]  /*4890*/  IMAD R0, R5, R14.reuse, RZ ;  /* 0x0000000e05007224 */ /* 0x080fe400078e02ff */
[C---:B------:R-:W-:Y:S01]  /*48a0*/  IMAD.WIDE.U32 R4, R3.reuse, R14, R16 ;  /* 0x0000000e03047225 */ /* 0x040fe200078e0010 */
[----:B------:R-:W2:Y:S01]  /*48b0*/  LDC R11, c[0x0][0x608] ;  /* 0x00018200ff0b7b82 */ /* 0x000ea20000000800 */
[----:B------:R-:W3:Y:S02]  /*48c0*/  F2I.U32.TRUNC.NTZ R7, R7 ;  /* 0x0000000700077305 */ /* 0x000ee4000020f000 */
[----:B------:R-:W-:-:S04]  /*48d0*/  IMAD R3, R3, R15, R0 ;  /* 0x0000000f03037224 */ /* 0x000fc800078e0200 */
[----:B------:R-:W-:Y:S01]  /*48e0*/  IMAD.IADD R3, R5, 0x1, R3 ;  /* 0x0000000105037824 */ /* 0x000fe200078e0203 */
[----:B------:R-:W4:Y:S01]  /*48f0*/  LDC R8, c[0x0][0x658] ;  /* 0x00019600ff087b82 */ /* 0x000f220000000800 */
[----:B------:R-:W-:Y:S02]  /*4900*/  I2FP.F32.U32 R5, R20 ;  /* 0x0000001400057245 */ /* 0x000fe40000201000 */
[----:B0-----:R-:W-:-:S04]  /*4910*/  ISETP.NE.U32.AND P0, PT, R26, RZ, PT ;  /* 0x000000ff1a00720c */ /* 0x001fc80003f05070 */
[----:B------:R-:W-:Y:S01]  /*4920*/  ISETP.NE.AND.EX P0, PT, R27, RZ, PT, P0 ;  /* 0x000000ff1b00720c */ /* 0x000fe20003f05300 */
[----:B------:R-:W0:Y:S01]  /*4930*/  LDC R9, c[0x0][0x144] ;  /* 0x00005100ff097b82 */ /* 0x000e220000000800 */
[-C--:B-1----:R-:W-:Y:S01]  /*4940*/  SHF.R.U64 R13, R4, R6.reuse, R3 ;  /* 0x00000006040d7219 */ /* 0x082fe20000001203 */
[----:B---3--:R-:W-:Y:S01]  /*4950*/  IMAD.MOV R7, RZ, RZ, -R7 ;  /* 0x000000ffff077224 */ /* 0x008fe200078e0a07 */
[----:B------:R-:W-:Y:S01]  /*4960*/  SHF.R.U32.HI R0, RZ, R6, R3 ;  /* 0x00000006ff007219 */ /* 0x000fe20000011603 */
[----:B------:R-:W-:-:S04]  /*4970*/  FMUL R6, R5, UR4 ;  /* 0x0000000405067c20 */ /* 0x000fc80008400000 */
[----:B------:R-:W1:Y:S01]  /*4980*/  LDC R21, c[0x0][0x148] ;  /* 0x00005200ff157b82 */ /* 0x000e620000000800 */
[----:B------:R3:W0:Y:S01]  /*4990*/  F2I.U32.TRUNC.NTZ R14, R6 ;  /* 0x00000006000e7305 */ /* 0x000622000020f000 */
[-CC-:B--2---:R-:W-:Y:S02]  /*49a0*/  SHF.R.U64 R10, R13, R11.reuse, R0.reuse ;  /* 0x0000000b0d0a7219 */ /* 0x184fe40000001200 */
[----:B------:R-:W-:-:S04]  /*49b0*/  SHF.R.U32.HI R3, RZ, R11, R0 ;  /* 0x0000000bff037219 */ /* 0x000fc80000011600 */
[----:B-----5:R-:W2:Y:S01]  /*49c0*/  LDC R24, c[0x0][0x648] ;  /* 0x00019200ff187b82 */ /* 0x020ea20000000800 */
[-CC-:B----4-:R-:W-:Y:S02]  /*49d0*/  SHF.R.U64 R15, R10, R8.reuse, R3.reuse ;  /* 0x000000080a0f7219 */ /* 0x190fe40000001203 */
[----:B------:R-:W-:-:S03]  /*49e0*/  SHF.R.U32.HI R5, RZ, R8, R3 ;  /* 0x00000008ff057219 */ /* 0x000fc60000011603 */
[----:B------:R-:W-:Y:S02]  /*49f0*/  IMAD.MOV.U32 R4, RZ, RZ, R15 ;  /* 0x000000ffff047224 */ /* 0x000fe400078e000f */
[----:B------:R-:W4:Y:S01]  /*4a00*/  LDC R28, c[0x0][0x638] ;  /* 0x00018e00ff1c7b82 */ /* 0x000f220000000800 */
[----:B0-----:R-:W-:-:S07]  /*4a10*/  IMAD R25, R9, R7, R12 ;  /* 0x0000000709197224 */ /* 0x001fce00078e020c */
[----:B------:R-:W0:Y:S08]  /*4a20*/  LDC R29, c[0x0][0x610] ;  /* 0x00018400ff1d7b82 */ /* 0x000e300000000800 */
[----:B------:R-:W0:Y:S01]  /*4a30*/  LDC R30, c[0x0][0x600] ;  /* 0x00018000ff1e7b82 */ /* 0x000e220000000800 */
[----:B-1-3--:R-:W-:Y:S05]  /*4a40*/  @!P0 BRA `(.L_x_97) ;  /* 0x0000000000288947 */ /* 0x00afea0003800000 */
[----:B------:R-:W1:Y:S02]  /*4a50*/  LDC R0, c[0x0][0x64c] ;  /* 0x00019300ff007b82 */ /* 0x000e640000000800 */
[----:B-1----:R-:W-:-:S05]  /*4a60*/  IADD3 R3, P0, R15, R0, RZ ;  /* 0x000000000f037210 */ /* 0x002fca0007f1e0ff */
        /* <DEDUP_REMOVED lines=8> */
.L_x_97:
[----:B------:R-:W-:Y:S01]  /*4af0*/  ISETP.NE.AND P0, PT, R2, 0x1, PT ;  /* 0x000000010200780c */ /* 0x000fe20003f05270 */
[----:B------:R-:W-:Y:S01]  /*4b00*/  IMAD.MOV R14, RZ, RZ, -R14 ;  /* 0x000000ffff0e7224 */ /* 0x000fe200078e0a0e */
[----:B--2---:R-:W-:Y:S02]  /*4b10*/  SHF.R.U64 R0, R4, R24, R5 ;  /* 0x0000001804007219 */ /* 0x004fe40000001205 */
[----:B------:R-:W-:Y:S02]  /*4b20*/  LOP3.LUT R3, R10, R65, RZ, 0xc0, !PT ;  /* 0x000000410a037212 */ /* 0x000fe400078ec0ff */
[----:B------:R-:W-:Y:S01]  /*4b30*/  LOP3.LUT R6, R13, R64, RZ, 0xc0, !PT ;  /* 0x000000400d067212 */ /* 0x000fe200078ec0ff */
[----:B------:R-:W-:Y:S02]  /*4b40*/  IMAD.MOV R4, RZ, RZ, -R0 ;  /* 0x000000ffff047224 */ /* 0x000fe400078e0a00 */
[----:B------:R-:W-:Y:S02]  /*4b50*/  IMAD R0, R60, R0, R3 ;  /* 0x000000003c007224 */ /* 0x000fe400078e0203 */
[----:B----4-:R-:W-:-:S02]  /*4b60*/  IMAD R3, R4, R28, R15 ;  /* 0x0000001c04037224 */ /* 0x010fc400078e020f */
[----:B------:R-:W-:Y:S02]  /*4b70*/  @P0 IMAD R25, R21, R14, R20 ;  /* 0x0000000e15190224 */ /* 0x000fe400078e0214 */
[----:B0-----:R-:W-:Y:S02]  /*4b80*/  IMAD R5, R3, R30, R6 ;  /* 0x0000001e03057224 */ /* 0x001fe400078e0206 */
[----:B------:R-:W-:Y:S02]  /*4b90*/  IMAD R0, R0, R29, R25 ;  /* 0x0000001d00007224 */ /* 0x000fe400078e0219 */
[----:B------:R-:W-:-:S03]  /*4ba0*/  IMAD.MOV.U32 R4, RZ, RZ, 0x1 ;  /* 0x00000001ff047424 */ /* 0x000fc600078e00ff */
[----:B------:R-:W-:Y:S02]  /*4bb0*/  SEL R70, R5, R0, !P0 ;  /* 0x0000000005467207 */ /* 0x000fe40004000000 */
[----:B------:R-:W-:Y:S02]  /*4bc0*/  PRMT R3, R4, 0x7610, R3 ;  /* 0x0000761004037816 */ /* 0x000fe40000000003 */
[----:B------:R-:W-:-:S07]  /*4bd0*/  SEL R0, R0, R5, !P0 ;  /* 0x0000000500007207 */ /* 0x000fce0004000000 */
.L_x_95:
[----:B------:R-:W-:Y:S01]  /*4be0*/  UIADD3 UR42, UR43, UR42, URZ ;  /* 0x0000002a2b2a7290 */ /* 0x000fe2000fffe03f */
[----:B------:R-:W-:Y:S01]  /*4bf0*/  LOP3.LUT P0, RZ, R3, 0xff, RZ, 0xc0, !PT ;  /* 0x000000ff03ff7812 */ /* 0x000fe2000780c0ff */
[----:B------:R-:W-:Y:S02]  /*4c00*/  IMAD.MOV.U32 R71, RZ, RZ, R0 ;  /* 0x000000ffff477224 */ /* 0x000fe400078e0000 */
[----:B------:R-:W-:Y:S02]  /*4c10*/  USHF.R.U32.HI UR4, URZ, 0x2, UR42 ;  /* 0x000000023f047899 */ /* 0x000fe4000801162a */
[----:B------:R-:W-:Y:S02]  /*4c20*/  UISETP.GT.U32.AND UP1, UPT, UR42, 0x3, UPT ;  /* 0x000000032a00788c */ /* 0x000fe4000bf24070 */
[----:B------:R-:W-:Y:S02]  /*4c30*/  ULOP3.LUT UR4, UR4, 0x1, URZ, 0xc0, !UPT ;  /* 0x0000000104047892 */ /* 0x000fe4000f8ec03f */
[----:B------:R-:W-:-:S02]  /*4c40*/  UISETP.LT.U32.AND UP1, UPT, UR43, 0x4, UP1 ;  /* 0x000000042b00788c */ /* 0x000fc40008f21070 */
[----:B------:R-:W-:Y:S02]  /*4c50*/  UISETP.NE.U32.AND UP0, UPT, UR4, 0x1, UPT ;  /* 0x000000010400788c */ /* 0x000fe4000bf05070 */
[----:B------:R-:W-:Y:S02]  /*4c60*/  USEL UR5, URZ, 0x1, !UP1 ;  /* 0x000000013f057887 */ /* 0x000fe4000c800000 */
[----:B------:R-:W-:Y:S02]  /*4c70*/  UISETP.GT.U32.AND UP0, UPT, UR43, 0x3, !UP0 ;  /* 0x000000032b00788c */ /* 0x000fe4000c704070 */
[----:B------:R-:W-:Y:S02]  /*4c80*/  ULOP3.LUT UR42, UR42, 0x3, URZ, 0xc0, !UPT ;  /* 0x000000032a2a7892 */ /* 0x000fe4000f8ec03f */
[----:B------:R-:W-:-:S04]  /*4c90*/  USEL UR4, URZ, 0x1, !UP0 ;  /* 0x000000013f047887 */ /* 0x000fc8000c000000 */
[----:B------:R-:W-:Y:S01]  /*4ca0*/  ULOP3.LUT UR40, UR4, UR40, UR5, 0x96, !UPT ;  /* 0x0000002804287292 */ /* 0x000fe2000f8e9605 */
[----:B------:R-:W-:Y:S11]  /*4cb0*/  @P0 BRA `(.L_x_98) ;  /* 0xffffffc400d40947 */ /* 0x000ff6000383ffff */
[----:B------:R-:W-:Y:S05]  /*4cc0*/  EXIT ;  /* 0x000000000000794d */ /* 0x000fea0003800000 */
.L_x_7:
        /* <DEDUP_REMOVED lines=26> */
.L_x_100:
[----:B------:R-:W0:Y:S01]  /*4e70*/  LDC.64 R28, c[0x0][0x640] ;  /* 0x00019000ff1c7b82 */ /* 0x000e220000000a00 */
[-CC-:B------:R-:W-:Y:S01]  /*4e80*/  SHF.R.U64 R21, R14, R6.reuse, R15.reuse ;  /* 0x000000060e157219 */ /* 0x180fe2000000120f */
[----:B------:R-:W-:Y:S01]  /*4e90*/  IMAD.MOV.U32 R30, RZ, RZ, 0x1 ;  /* 0x00000001ff1e7424 */ /* 0x000fe200078e00ff */
[----:B------:R-:W-:Y:S02]  /*4ea0*/  SHF.R.U32.HI R6, RZ, R6, R15 ;  /* 0x00000006ff067219 */ /* 0x000fe4000001160f */
[----:B------:R-:W-:-:S03]  /*4eb0*/  IADD3 R13, P0, RZ, -R21, RZ ;  /* 0x80000015ff0d7210 */ /* 0x000fc60007f1e0ff */
[----:B------:R-:W1:Y:S02]  /*4ec0*/  LDC R12, c[0x0][0x618] ;  /* 0x00018600ff0c7b82 */ /* 0x000e640000000800 */
[----:B------:R-:W-:-:S04]  /*4ed0*/  IMAD.X R11, RZ, RZ, ~R6, P0 ;  /* 0x000000ffff0b7224 */ /* 0x000fc800000e0e06 */
[-C--:B------:R-:W-:Y:S02]  /*4ee0*/  IMAD R6, R11, R24.reuse, RZ ;  /* 0x000000180b067224 */ /* 0x080fe400078e02ff */
[----:B------:R-:W2:Y:S01]  /*4ef0*/  LDC R14, c[0x0][0x608] ;  /* 0x00018200ff0e7b82 */ /* 0x000ea20000000800 */
[----:B------:R-:W-:-:S04]  /*4f00*/  IMAD.WIDE.U32 R10, R13, R24, R16 ;  /* 0x000000180d0a7225 */ /* 0x000fc800078e0010 */
[----:B------:R-:W-:-:S03]  /*4f10*/  IMAD R13, R13, R25, R6 ;  /* 0x000000190d0d7224 */ /* 0x000fc600078e0206 */
[----:B------:R-:W3:Y:S01]  /*4f20*/  LDC R27, c[0x0][0x658] ;  /* 0x00019600ff1b7b82 */ /* 0x000ee20000000800 */
[----:B------:R-:W-:Y:S01]  /*4f30*/  IMAD.IADD R11, R11, 0x1, R13 ;  /* 0x000000010b0b7824 */ /* 0x000fe200078e020d */
[----:B0-----:R-:W-:-:S04]  /*4f40*/  ISETP.NE.U32.AND P0, PT, R28, RZ, PT ;  /* 0x000000ff1c00720c */ /* 0x001fc80003f05070 */
[----:B------:R-:W-:Y:S02]  /*4f50*/  ISETP.NE.AND.EX P0, PT, R29, RZ, PT, P0 ;  /* 0x000000ff1d00720c */ /* 0x000fe40003f05300 */
[----:B------:R-:W0:Y:S01]  /*4f60*/  LDC R20, c[0x0][0x600] ;  /* 0x00018000ff147b82 */ /* 0x000e220000000800 */
[-CC-:B-1----:R-:W-:Y:S01]  /*4f70*/  SHF.R.U64 R8, R10, R12.reuse, R11.reuse ;  /* 0x0000000c0a087219 */ /* 0x182fe2000000120b */
[----:B------:R-:W-:Y:S01]  /*4f80*/  IMAD.MOV.U32 R10, RZ, RZ, -0x1 ;  /* 0xffffffffff0a7424 */ /* 0x000fe200078e00ff */
[----:B------:R-:W-:-:S05]  /*4f90*/  SHF.R.U32.HI R11, RZ, R12, R11 ;  /* 0x0000000cff0b7219 */ /* 0x000fca000001160b */
[----:B------:R-:W1:Y:S01]  /*4fa0*/  LDC R24, c[0x0][0x648] ;  /* 0x00019200ff187b82 */ /* 0x000e620000000800 */
[-CC-:B--2---:R-:W-:Y:S02]  /*4fb0*/  SHF.R.U64 R23, R8, R14.reuse, R11.reuse ;  /* 0x0000000e08177219 */ /* 0x184fe4000000120b */
[----:B------:R-:W-:-:S05]  /*4fc0*/  SHF.R.U32.HI R6, RZ, R14, R11 ;  /* 0x0000000eff067219 */ /* 0x000fca000001160b */
[----:B------:R-:W2:Y:S01]  /*4fd0*/  LDC R26, c[0x0][0x638] ;  /* 0x00018e00ff1a7b82 */ /* 0x000ea20000000800 */
[-C--:B---3--:R-:W-:Y:S02]  /*4fe0*/  SHF.L.U32 R10, R10, R27.reuse, RZ ;  /* 0x0000001b0a0a7219 */ /* 0x088fe400000006ff */
[-CC-:B------:R-:W-:Y:S02]  /*4ff0*/  SHF.R.U64 R25, R23, R27.reuse, R6.reuse ;  /* 0x0000001b17197219 */ /* 0x180fe40000001206 */
[----:B------:R-:W-:Y:S02]  /*5000*/  LOP3.LUT R32, RZ, R10, RZ, 0x33, !PT ;  /* 0x0000000aff207212 */ /* 0x000fe400078e33ff */
[----:B------:R-:W-:Y:S01]  /*5010*/  SHF.R.U32.HI R11, RZ, R27, R6 ;  /* 0x0000001bff0b7219 */ /* 0x000fe20000011606 */
[----:B------:R-:W3:Y:S01]  /*5020*/  LDC R31, c[0x0][0x610] ;  /* 0x00018400ff1f7b82 */ /* 0x000ee20000000800 */
[----:B------:R-:W-:Y:S01]  /*5030*/  IMAD.MOV.U32 R10, RZ, RZ, R25 ;  /* 0x000000ffff0a7224 */ /* 0x000fe200078e0019 */
[----:B------:R-:W-:Y:S06]  /*5040*/  @!P0 BRA `(.L_x_101) ;  /* 0x0000000000288947 */ /* 0x000fec0003800000 */
        /* <DEDUP_REMOVED lines=10> */
.L_x_101:
[----:B------:R-:W-:Y:S02]  /*50f0*/  ISETP.NE.AND P0, PT, R2, 0x1, PT ;  /* 0x000000010200780c */ /* 0x000fe40003f05270 */
[----:B-1----:R-:W-:Y:S01]  /*5100*/  SHF.R.U64 R6, R10, R24, R11 ;  /* 0x000000180a067219 */ /* 0x002fe2000000120b */
[----:B0-----:R-:W-:Y:S01]  /*5110*/  VIADD R11, R20, 0xffffffff ;  /* 0xffffffff140b7836 */ /* 0x001fe20000000000 */
[----:B------:R-:W-:Y:S02]  /*5120*/  SHF.L.U32 R30, R30, R27, RZ ;  /* 0x0000001b1e1e7219 */ /* 0x000fe400000006ff */
[----:B------:R-:W-:Y:S01]  /*5130*/  LOP3.LUT R5, R23, R32, RZ, 0xc0, !PT ;  /* 0x0000002017057212 */ /* 0x000fe200078ec0ff */
[----:B------:R-:W-:-:S04]  /*5140*/  IMAD.MOV R10, RZ, RZ, -R6 ;  /* 0x000000ffff0a7224 */ /* 0x000fc800078e0a06 */
[----:B------:R-:W-:Y:S01]  /*5150*/  IMAD R6, R30, R6, R5 ;  /* 0x000000061e067224 */ /* 0x000fe200078e0205 */
[----:B------:R-:W-:Y:S01]  /*5160*/  LOP3.LUT R5, R8, R11, RZ, 0xc0, !PT ;  /* 0x0000000b08057212 */ /* 0x000fe200078ec0ff */
[----:B------:R-:W-:Y:S02]  /*5170*/  @P0 IMAD R7, R9, R22, R4 ;  /* 0x0000001609070224 */ /* 0x000fe400078e0204 */
[----:B--2---:R-:W-:Y:S02]  /*5180*/  IMAD R4, R10, R26, R25 ;  /* 0x0000001a0a047224 */ /* 0x004fe400078e0219 */
[----:B---3--:R-:W-:Y:S02]  /*5190*/  IMAD R7, R6, R31, R7 ;  /* 0x0000001f06077224 */ /* 0x008fe400078e0207 */
[----:B------:R-:W-:Y:S02]  /*51a0*/  IMAD R4, R4, R20, R5 ;  /* 0x0000001404047224 */ /* 0x000fe400078e0205 */
[----:B------:R-:W-:-:S02]  /*51b0*/  IMAD.MOV.U32 R8, RZ, RZ, 0x1 ;  /* 0x00000001ff087424 */ /* 0x000fc400078e00ff */
[----:B------:R-:W-:Y:S01]  /*51c0*/  IMAD.MOV.U32 R6, RZ, RZ, R21 ;  /* 0x000000ffff067224 */ /* 0x000fe200078e0015 */
[----:B------:R-:W-:Y:S02]  /*51d0*/  SEL R19, R4, R7, !P0 ;  /* 0x0000000704137207 */ /* 0x000fe40004000000 */
[----:B------:R-:W-:-:S07]  /*51e0*/  SEL R20, R7, R4, !P0 ;  /* 0x0000000407147207 */ /* 0x000fce0004000000 */
.L_x_99:
[----:B------:R-:W-:-:S08]  /*51f0*/  NOP ;  /* 0x0000000000007918 */ /* 0x000fd00000000000 */
[----:B------:R-:W0:-:S00]  /*5200*/  USETMAXREG.DEALLOC.CTAPOOL 0x28 ;  /* 0x00000028000079c8 */ /* 0x000e0000080e0500 */
[----:B0-----:R-:W-:-:S13]  /*5210*/  ISETP.NE.AND P0, PT, R3, RZ, PT ;  /* 0x000000ff0300720c */ /* 0x001fda0003f05270 */
[----:B------:R-:W-:Y:S05]  /*5220*/  @P0 EXIT ;  /* 0x000000000000094d */ /* 0x000fea0003800000 */
[----:B------:R-:W-:Y:S01]  /*5230*/  LOP3.LUT P0, RZ, R8, 0xff, RZ, 0xc0, !PT ;  /* 0x000000ff08ff7812 */ /* 0x000fe2000780c0ff */
[----:B------:R-:W-:Y:S02]  /*5240*/  IMAD.MOV.U32 R3, RZ, RZ, 0x1 ;  /* 0x00000001ff037424 */ /* 0x000fe400078e00ff */
[----:B------:R-:W-:-:S10]  /*5250*/  IMAD.MOV.U32 R8, RZ, RZ, RZ ;  /* 0x000000ffff087224 */ /* 0x000fd400078e00ff */
[----:B------:R-:W-:Y:S05]  /*5260*/  @!P0 BRA `(.L_x_102) ;  /* 0x0000000c00588947 */ /* 0x000fea0003800000 */
[----:B------:R-:W0:Y:S01]  /*5270*/  LDC R3, c[0x0][0x28c] ;  /* 0x0000a300ff037b82 */ /* 0x000e220000000800 */
[----:B------:R-:W-:Y:S01]  /*5280*/  ULDC UR5, c[0x0][0x658] ;  /* 0x0001960000057ab9 */ /* 0x000fe20000000800 */
[----:B------:R-:W-:Y:S01]  /*5290*/  UMOV UR6, 0xffffffff ;  /* 0xffffffff00067882 */ /* 0x000fe20000000000 */
[----:B------:R-:W-:Y:S01]  /*52a0*/  BSSY B0, `(.L_x_102) ;  /* 0x00000d2000007945 */ /* 0x000fe20003800000 */
[----:B------:R-:W-:Y:S01]  /*52b0*/  USHF.L.U32 UR6, UR6, UR5, URZ ;  /* 0x0000000506067299 */ /* 0x000fe2000800063f */
[----:B------:R-:W-:Y:S01]  /*52c0*/  IMAD.MOV.U32 R10, RZ, RZ, 0x1 ;  /* 0x00000001ff0a7424 */ /* 0x000fe200078e00ff */
[----:B------:R-:W-:Y:S01]  /*52d0*/  LOP3.LUT R13, R18, 0x2, RZ, 0xfc, !PT ;  /* 0x00000002120d7812 */ /* 0x000fe200078efcff */
[----:B------:R-:W-:Y:S01]  /*52e0*/  IMAD.MOV.U32 R8, RZ, RZ, RZ ;  /* 0x000000ffff087224 */ /* 0x000fe200078e00ff */
[----:B------:R-:W1:Y:S01]  /*52f0*/  S2UR UR8, SR_CgaCtaId ;  /* 0x00000000000879c3 */ /* 0x000e620000008800 */
[----:B------:R-:W-:Y:S01]  /*5300*/  ULDC UR4, c[0x0][0x600] ;  /* 0x0001800000047ab9 */ /* 0x000fe20000000800 */
[----:B------:R-:W-:Y:S01]  /*5310*/  UMOV UR7, 0x1 ;  /* 0x0000000100077882 */ /* 0x000fe20000000000 */
[----:B------:R-:W-:-:S02]  /*5320*/  UIADD3 UR4, UR4, -0x1, URZ ;  /* 0xffffffff04047890 */ /* 0x000fc4000fffe03f */
[----:B------:R-:W-:Y:S02]  /*5330*/  USHF.L.U32 UR5, UR7, UR5, URZ ;  /* 0x0000000507057299 */ /* 0x000fe4000800063f */
[----:B------:R-:W-:Y:S01]  /*5340*/  ULOP3.LUT UR6, URZ, UR6, URZ, 0x33, !UPT ;  /* 0x000000063f067292 */ /* 0x000fe2000f8e333f */
[----:B------:R-:W-:Y:S01]  /*5350*/  ULDC.64 UR30, c[0x0][0x198] ;  /* 0x00006600001e7ab9 */ /* 0x000fe20000000a00 */
[----:B0-----:R-:W-:-:S05]  /*5360*/  VIADD R3, R3, 0x7f ;  /* 0x0000007f03037836 */ /* 0x001fca0000000000 */
[----:B------:R-:W-:Y:S01]  /*5370*/  SHF.R.S32.HI R4, RZ, 0x1f, R3 ;  /* 0x0000001fff047819 */ /* 0x000fe20000011403 */
[----:B-1----:R-:W-:-:S03]  /*5380*/  IMAD.U32 R11, RZ, RZ, UR8 ;  /* 0x00000008ff0b7e24 */ /* 0x002fc6000f8e00ff */
[----:B------:R-:W-:Y:S01]  /*5390*/  LEA.HI R4, R4, R3, RZ, 0x7 ;  /* 0x0000000304047211 */ /* 0x000fe200078f38ff */
[----:B------:R-:W-:-:S03]  /*53a0*/  IMAD.MOV.U32 R3, RZ, RZ, 0x1 ;  /* 0x00000001ff037424 */ /* 0x000fc600078e00ff */
[----:B------:R-:W-:-:S05]  /*53b0*/  SHF.R.S32.HI R9, RZ, 0x7, R4 ;  /* 0x00000007ff097819 */ /* 0x000fca0000011404 */
[----:B------:R-:W-:-:S07]  /*53c0*/  VIADD R12, R9, 0x1 ;  /* 0x00000001090c7836 */ /* 0x000fce0000000000 */
.L_x_113:
[----:B------:R-:W-:-:S03]  /*53d0*/  UMOV UR7, 0xffffffff ;  /* 0xffffffff00077882 */ /* 0x000fc60000000000 */
[----:B------:R-:W-:Y:S05]  /*53e0*/  BRA.DIV UR7, `(.L_x_103) ;  /* 0x0000000e07e07947 */ /* 0x000fea000b800000 */
[----:B------:R-:W-:-:S13]  /*53f0*/  ELECT P6, URZ, PT ;  /* 0x00000000003f782f */ /* 0x000fda00038c0000 */
.L_x_124:
[----:B------:R-:W0:Y:S01]  /*5400*/  LDC R4, c[0x0][0x28c] ;  /* 0x0000a300ff047b82 */ /* 0x000e220000000800 */
[----:B------:R-:W-:Y:S01]  /*5410*/  BSSY B1, `(.L_x_104) ;  /* 0x0000047000017945 */ /* 0x000fe20003800000 */
[----:B0-----:R-:W-:-:S13]  /*5420*/  ISETP.LT.OR P6, PT, R4, 0x1, !P6 ;  /* 0x000000010400780c */ /* 0x001fda00077c1670 */
[----:B------:R-:W-:Y:S05]  /*5430*/  @P6 BRA `(.L_x_105) ;  /* 0x0000000400106947 */ /* 0x000fea0003800000 */
[----:B------:R-:W-:Y:S02]  /*5440*/  IMAD R20, R20, 0x8, R11 ;  /* 0x0000000814147824 */ /* 0x000fe400078e020b */
[----:B------:R-:W-:Y:S02]  /*5450*/  IMAD.SHL.U32 R19, R19, 0x40, RZ ;  /* 0x0000004013137824 */ /* 0x000fe400078e00ff */
[----:B------:R-:W-:Y:S02]  /*5460*/  IMAD.MOV.U32 R23, RZ, RZ, RZ ;  /* 0x000000ffff177224 */ /* 0x000fe400078e00ff */
[----:B------:R-:W-:Y:S02]  /*5470*/  IMAD.MOV.U32 R4, RZ, RZ, R12 ;  /* 0x000000ffff047224 */ /* 0x000fe400078e000c */
[----:B------:R-:W-:Y:S02]  /*5480*/  IMAD.MOV.U32 R5, RZ, RZ, R3 ;  /* 0x000000ffff057224 */ /* 0x000fe400078e0003 */
[----:B------:R-:W-:-:S02]  /*5490*/  IMAD.MOV.U32 R7, RZ, RZ, R8 ;  /* 0x000000ffff077224 */ /* 0x000fc400078e0008 */
[----:B------:R-:W-:-:S07]  /*54a0*/  IMAD.SHL.U32 R20, R20, 0x10, RZ ;  /* 0x0000001014147824 */ /* 0x000fce00078e00ff */
.L_x_108:
[----:B------:R-:W0:Y:S01]  /*54b0*/  S2UR UR7, SR_CgaCtaId ;  /* 0x00000000000779c3 */ /* 0x000e220000008800 */
[----:B------:R-:W-:Y:S02]  /*54c0*/  MOV R14, 0x400 ;  /* 0x00000400000e7802 */ /* 0x000fe40000000f00 */
[----:B------:R-:W-:-:S13]  /*54d0*/  ISETP.NE.AND P1, PT, R0, RZ, PT ;  /* 0x000000ff0000720c */ /* 0x000fda0003f25270 */
[----:B------:R-:W1:Y:S01]  /*54e0*/  @!P1 LDC R15, c[0x0][0x500] ;  /* 0x00014000ff0f9b82 */ /* 0x000e620000000800 */
[----:B0-----:R-:W-:-:S05]  /*54f0*/  IMAD.U32 R11, RZ, RZ, UR7 ;  /* 0x00000007ff0b7e24 */ /* 0x001fca000f8e00ff */
[----:B------:R-:W-:Y:S02]  /*5500*/  LEA R22, R11, R14, 0x18 ;  /* 0x0000000e0b167211 */ /* 0x000fe400078ec0ff */
[----:B------:R-:W-:-:S03]  /*5510*/  SHF.L.U32 R14, R5, 0x1f, RZ ;  /* 0x0000001f050e7819 */ /* 0x000fc600000006ff */
[----:B------:R-:W-:-:S04]  /*5520*/  IMAD R21, R7, 0x8, R22 ;  /* 0x0000000807157824 */ /* 0x000fc800078e0216 */
[----:B------:R-:W0:Y:S02]  /*5530*/  SYNCS.PHASECHK.TRANS64.TRYWAIT P0, [R21+URZ+0x20], R14 ;  /* 0x0000200e150075a7 */ /* 0x000e24000800017f */
[----:B01----:R-:W-:Y:S05]  /*5540*/  @!P0 BRA `(.L_x_106) ;  /* 0x0000000c00a88947 */ /* 0x003fea0003800000 */
.L_x_125:
[----:B0-----:R-:W-:Y:S01]  /*5550*/  PRMT R14, R13, 0x9910, RZ ;  /* 0x000099100d0e7816 */ /* 0x001fe200000000ff */
[----:B------:R0:W-:Y:S03]  /*5560*/  @!P1 SYNCS.ARRIVE.TRANS64 RZ, [R21+URZ], R15 ;  /* 0x0000000f15ff99a7 */ /* 0x0001e6000800003f */
[----:B------:R-:W-:-:S13]  /*5570*/  ISETP.NE.AND P0, PT, R14, 0x2, PT ;  /* 0x000000020e00780c */ /* 0x000fda0003f05270 */
[----:B0-----:R-:W-:Y:S05]  /*5580*/  @P0 BRA `(.L_x_107) ;  /* 0x0000000000040947 */ /* 0x001fea0003800000 */
[----:B------:R-:W-:Y:S01]  /*5590*/  BPT.TRAP 0x1 ;  /* 0x000000040000795c */ /* 0x000fe20000300000 */
.L_x_107:
[----:B------:R-:W-:Y:S01]  /*55a0*/  IMAD.SHL.U32 R14, R7, 0x4000, RZ ;  /* 0x00004000070e7824 */ /* 0x000fe200078e00ff */
[----:B------:R-:W-:Y:S01]  /*55b0*/  R2UR UR34, R23 ;  /* 0x00000000172272ca */ /* 0x000fe200000e0000 */
[----:B------:R-:W-:Y:S01]  /*55c0*/  VIADD R4, R4, 0xffffffff ;  /* 0xffffffff04047836 */ /* 0x000fe20000000000 */
[----:B------:R-:W-:Y:S01]  /*55d0*/  R2UR UR33, R21 ;  /* 0x00000000152172ca */ /* 0x000fe200000e0000 */
[--C-:B------:R-:W-:Y:S01]  /*55e0*/  IMAD R15, R11, 0x400, R14.reuse ;  /* 0x000004000b0f7824 */ /* 0x100fe200078e020e */
[----:B------:R-:W-:Y:S01]  /*55f0*/  R2UR UR36, R6 ;  /* 0x00000000062472ca */ /* 0x000fe200000e0000 */
[----:B------:R-:W-:Y:S01]  /*5600*/  IMAD.IADD R14, R22, 0x1, R14 ;  /* 0x00000001160e7824 */ /* 0x000fe200078e020e */
[----:B------:R-:W-:Y:S01]  /*5610*/  R2UR UR35, R20 ;  /* 0x00000000142372ca */ /* 0x000fe200000e0000 */
[----:B------:R-:W-:Y:S01]  /*5620*/  IMAD R15, R15, 0x2, R22 ;  /* 0x000000020f0f7824 */ /* 0x000fe200078e0216 */
[----:B------:R-:W-:Y:S01]  /*5630*/  UIADD3 UR14, UP0, UR30, 0xf0, URZ ;  /* 0x000000f01e0e7890 */ /* 0x000fe2000ff1e03f */
[----:B------:R-:W-:Y:S01]  /*5640*/  R2UR UR19, R19 ;  /* 0x00000000131372ca */ /* 0x000fe200000e0000 */
[----:B------:R-:W-:Y:S01]  /*5650*/  UIADD3 UR42, UP1, UR30, 0x1f0, URZ ;  /* 0x000001f01e2a7890 */ /* 0x000fe2000ff3e03f */
[----:B------:R-:W-:Y:S01]  /*5660*/  R2UR UR8, R14 ;  /* 0x000000000e0872ca */ /* 0x000fe200000e0000 */
[----:B------:R-:W-:Y:S01]  /*5670*/  UIADD3.X UR15, URZ, UR31, URZ, UP0, !UPT ;  /* 0x0000001f3f0f7290 */ /* 0x000fe200087fe43f */
[----:B------:R-:W-:Y:S01]  /*5680*/  R2UR UR24, R15 ;  /* 0x000000000f1872ca */ /* 0x000fe200000e0000 */
[----:B------:R-:W-:Y:S01]  /*5690*/  UIADD3 UR26, UR34, 0x40, URZ ;  /* 0x00000040221a7890 */ /* 0x000fe2000fffe03f */
[----:B------:R-:W-:Y:S01]  /*56a0*/  ISETP.GT.AND P1, PT, R4, 0x1, PT ;  /* 0x000000010400780c */ /* 0x000fe20003f24270 */
[----:B------:R-:W-:Y:S01]  /*56b0*/  UIADD3.X UR43, URZ, UR31, URZ, UP1, !UPT ;  /* 0x0000001f3f2b7290 */ /* 0x000fe20008ffe43f */
[----:B------:R-:W-:Y:S01]  /*56c0*/  VIADD R7, R7, 0x1 ;  /* 0x0000000107077836 */ /* 0x000fe20000000000 */
[----:B------:R-:W-:Y:S01]  /*56d0*/  UMOV UR7, 0xff0000 ;  /* 0x00ff000000077882 */ /* 0x000fe20000000000 */
[----:B------:R-:W-:Y:S01]  /*56e0*/  UMOV UR22, 0x0 ;  /* 0x0000000000167882 */ /* 0x000fe20000000000 */
[----:B------:R-:W-:Y:S01]  /*56f0*/  UMOV UR23, 0x10000000 ;  /* 0x1000000000177882 */ /* 0x000fe20000000000 */
[----:B------:R-:W-:Y:S01]  /*5700*/  UMOV UR25, UR33 ;  /* 0x0000002100197c82 */ /* 0x000fe20008000000 */
[----:B------:R-:W-:Y:S01]  /*5710*/  ISETP.NE.AND P0, PT, R7, 0x4, PT ;  /* 0x000000040700780c */ /* 0x000fe20003f05270 */
[----:B------:R-:W-:Y:S01]  /*5720*/  UMOV UR28, UR36 ;  /* 0x00000024001c7c82 */ /* 0x000fe20008000000 */
[----:B------:R-:W-:Y:S01]  /*5730*/  UIADD3 UR16, UR8, 0x20100, URZ ;  /* 0x0002010008107890 */ /* 0x000fe2000fffe03f */
[----:B------:R-:W-:Y:S01]  /*5740*/  VIADD R23, R23, 0x80 ;  /* 0x0000008017177836 */ /* 0x000fe20000000000 */
[----:B------:R-:W-:Y:S01]  /*5750*/  UIADD3 UR32, UR24, 0x100, URZ ;  /* 0x0000010018207890 */ /* 0x000fe2000fffe03f */
[----:B------:R-:W-:Y:S01]  /*5760*/  SEL R14, RZ, 0x1, P0 ;  /* 0x00000001ff0e7807 */ /* 0x000fe20000000000 */
[----:B------:R-:W-:Y:S01]  /*5770*/  UIADD3 UR24, UR24, 0x4100, URZ ;  /* 0x0000410018187890 */ /* 0x000fe2000fffe03f */
[----:B------:R-:W-:Y:S01]  /*5780*/  SEL R7, R7, RZ, P0 ;  /* 0x000000ff07077207 */ /* 0x000fe20000000000 */
[----:B------:R-:W-:Y:S01]  /*5790*/  UIADD3 UR8, UR8, 0x22100, URZ ;  /* 0x0002210008087890 */ /* 0x000fe2000fffe03f */
[----:B------:R-:W-:Y:S01]  /*57a0*/  LOP3.LUT R5, R5, R14, RZ, 0x3c, !PT ;  /* 0x0000000e05057212 */ /* 0x000fe200078e3cff */
[----:B------:R-:W-:Y:S01]  /*57b0*/  UMOV UR27, UR35 ;  /* 0x00000023001b7c82 */ /* 0x000fe20008000000 */
[----:B------:R-:W-:Y:S01]  /*57c0*/  UMOV UR17, UR33 ;  /* 0x0000002100117c82 */ /* 0x000fe20008000000 */
[----:B------:R-:W-:Y:S01]  /*57d0*/  UMOV UR18, UR34 ;  /* 0x0000002200127c82 */ /* 0x000fe20008000000 */
[----:B------:R-:W-:Y:S01]  /*57e0*/  UMOV UR20, UR36 ;  /* 0x0000002400147c82 */ /* 0x000fe20008000000 */
[----:B------:R0:W-:Y:S01]  /*57f0*/  UTMALDG.3D.MULTICAST [UR32], [UR14], UR7, desc[UR22] ;  /* 0x000016200e0073b4 */ /* 0x0001e20008011807 */
[----:B------:R-:W-:Y:S01]  /*5800*/  UMOV UR9, UR33 ;  /* 0x0000002100097c82 */ /* 0x000fe20008000000 */
[----:B------:R-:W-:Y:S01]  /*5810*/  UMOV UR11, UR19 ;  /* 0x00000013000b7c82 */ /* 0x000fe20008000000 */
[----:B------:R-:W-:Y:S01]  /*5820*/  UMOV UR12, UR36 ;  /* 0x00000024000c7c82 */ /* 0x000fe20008000000 */
[----:B------:R-:W-:Y:S01]  /*5830*/  UMOV UR10, UR26 ;  /* 0x0000001a000a7c82 */ /* 0x000fe20008000000 */
[----:B------:R0:W-:Y:S01]  /*5840*/  UTMALDG.3D.MULTICAST [UR24], [UR14], UR7, desc[UR22] ;  /* 0x000016180e0073b4 */ /* 0x0001e20008011807 */
[----:B------:R0:W-:Y:S01]  /*5850*/  UTMALDG.3D [UR16], [UR42], desc[UR22] ;  /* 0x000016102a0075b4 */ /* 0x0001e20008011000 */
[----:B------:R0:W-:Y:S02]  /*5860*/  UTMALDG.3D [UR8], [UR42], desc[UR22] ;  /* 0x000016082a0075b4 */ /* 0x0001e40008011000 */
[----:B0-----:R-:W-:Y:S05]  /*5870*/  @P1 BRA `(.L_x_108) ;  /* 0xfffffffc000c1947 */ /* 0x001fea000383ffff */
.L_x_105:
[----:B------:R-:W-:Y:S05]  /*5880*/  BSYNC B1 ;  /* 0x0000000000017941 */ /* 0x000fea0003800000 */
.L_x_104:
[----:B------:R-:W-:Y:S01]  /*5890*/  LOP3.LUT P1, RZ, R10, 0xff, RZ, 0xc0, !PT ;  /* 0x000000ff0aff7812 */ /* 0x000fe2000782c0ff */
[----:B------:R-:W-:Y:S01]  /*58a0*/  IMAD.IADD R8, R9, 0x1, R8 ;  /* 0x0000000109087824 */ /* 0x000fe200078e0208 */
[----:B------:R-:W-:Y:S01]  /*58b0*/  IADD3 R16, P2, R16, UR38, RZ ;  /* 0x0000002610107c10 */ /* 0x000fe2000ff5e0ff */
[----:B------:R-:W-:Y:S01]  /*58c0*/  ULDC.64 UR8, c[0x0][0x650] ;  /* 0x0001940000087ab9 */ /* 0x000fe20000000a00 */
[----:B------:R-:W-:Y:S01]  /*58d0*/  BSSY B1, `(.L_x_109) ;  /* 0x000006c000017945 */ /* 0x000fe20003800000 */
[----:B------:R-:W-:Y:S01]  /*58e0*/  IMAD.MOV.U32 R20, RZ, RZ, -0x1 ;  /* 0xffffffffff147424 */ /* 0x000fe200078e00ff */
[----:B------:R-:W-:Y:S01]  /*58f0*/  SHF.R.U32.HI R4, RZ, 0x2, R8 ;  /* 0x00000002ff047819 */ /* 0x000fe20000011608 */
[----:B------:R-:W-:Y:S01]  /*5900*/  IMAD.MOV.U32 R19, RZ, RZ, -0x1 ;  /* 0xffffffffff137424 */ /* 0x000fe200078e00ff */
[----:B------:R-:W-:Y:S02]  /*5910*/  ISETP.GT.U32.AND P0, PT, R8, 0x3, PT ;  /* 0x000000030800780c */ /* 0x000fe40003f04070 */
[----:B------:R-:W-:-:S02]  /*5920*/  LOP3.LUT R4, R4, 0x1, RZ, 0xc0, !PT ;  /* 0x0000000104047812 */ /* 0x000fc400078ec0ff */
[----:B------:R-:W-:Y:S01]  /*5930*/  ISETP.LT.U32.AND P0, PT, R9, 0x4, P0 ;  /* 0x000000040900780c */ /* 0x000fe20000701070 */
[----:B------:R-:W0:Y:S01]  /*5940*/  @P1 S2R R11, SR_CgaCtaId ;  /* 0x00000000000b1919 */ /* 0x000e220000008800 */
[----:B------:R-:W-:Y:S02]  /*5950*/  @P1 MOV R6, 0x400 ;  /* 0x0000040000061802 */ /* 0x000fe40000000f00 */
[----:B------:R-:W-:Y:S02]  /*5960*/  IADD3.X R17, R17, UR41, RZ, P2, !PT ;  /* 0x0000002911117c10 */ /* 0x000fe400097fe4ff */
[----:B------:R-:W-:Y:S02]  /*5970*/  ISETP.GE.U32.AND P2, PT, R16, UR8, PT ;  /* 0x0000000810007c0c */ /* 0x000fe4000bf46070 */
[----:B------:R-:W-:Y:S02]  /*5980*/  LOP3.LUT R8, R8, 0x3, RZ, 0xc0, !PT ;  /* 0x0000000308087812 */ /* 0x000fe400078ec0ff */
[----:B------:R-:W-:-:S02]  /*5990*/  PRMT R10, RZ, 0x7610, R10 ;  /* 0x00007610ff0a7816 */ /* 0x000fc4000000000a */
[----:B0-----:R-:W-:-:S04]  /*59a0*/  @P1 LEA R6, R11, R6, 0x18 ;  /* 0x000000060b061211 */ /* 0x001fc800078ec0ff */
[----:B------:R0:W-:Y:S01]  /*59b0*/  @P1 SYNCS.ARRIVE.TRANS64.A1T0 RZ, [R6+URZ+0x58], RZ ;  /* 0x000058ff06ff19a7 */ /* 0x0001e2000810003f */
[----:B------:R-:W-:Y:S02]  /*59c0*/  ISETP.NE.U32.AND P1, PT, R4, 0x1, PT ;  /* 0x000000010400780c */ /* 0x000fe40003f25070 */
[----:B------:R-:W-:Y:S02]  /*59d0*/  SEL R4, RZ, 0x1, !P0 ;  /* 0x00000001ff047807 */ /* 0x000fe40004000000 */
[----:B------:R-:W-:Y:S02]  /*59e0*/  ISETP.GE.U32.AND.EX P0, PT, R17, UR9, PT, P2 ;  /* 0x0000000911007c0c */ /* 0x000fe4000bf06120 */
[----:B------:R-:W-:Y:S01]  /*59f0*/  ISETP.GT.U32.AND P1, PT, R9, 0x3, !P1 ;  /* 0x000000030900780c */ /* 0x000fe20004f24070 */
[----:B0-----:R-:W-:-:S03]  /*5a00*/  IMAD.MOV.U32 R6, RZ, RZ, -0x1 ;  /* 0xffffffffff067424 */ /* 0x001fc600078e00ff */
[----:B------:R-:W-:-:S04]  /*5a10*/  SEL R5, RZ, 0x1, !P1 ;  /* 0x00000001ff057807 */ /* 0x000fc80004800000 */
[--C-:B------:R-:W-:Y:S02]  /*5a20*/  LOP3.LUT R3, R5, R3, R4.reuse, 0x96, !PT ;  /* 0x0000000305037212 */ /* 0x100fe400078e9604 */
[----:B------:R-:W-:Y:S01]  /*5a30*/  PRMT R4, RZ, 0x7610, R4 ;  /* 0x00007610ff047816 */ /* 0x000fe20000000004 */
[----:B------:R-:W-:Y:S06]  /*5a40*/  @P0 BRA `(.L_x_110) ;  /* 0x0000000400500947 */ /* 0x000fec0003800000 */
[----:B------:R-:W0:Y:S01]  /*5a50*/  S2R R19, SR_CTAID.X ;  /* 0x0000000000137919 */ /* 0x000e220000002500 */
[----:B------:R-:W-:Y:S01]  /*5a60*/  ULDC.64 UR8, c[0x0][0x628] ;  /* 0x00018a0000087ab9 */ /* 0x000fe20000000a00 */
[----:B------:R-:W1:Y:S01]  /*5a70*/  LDC R20, c[0x0][0x144] ;  /* 0x00005100ff147b82 */ /* 0x000e620000000800 */
[----:B------:R-:W-:Y:S01]  /*5a80*/  ISETP.NE.U32.AND P0, PT, RZ, UR8, PT ;  /* 0x00000008ff007c0c */ /* 0x000fe2000bf05070 */
[----:B------:R-:W2:Y:S01]  /*5a90*/  S2R R14, SR_CTAID.Y ;  /* 0x00000000000e7919 */ /* 0x000ea20000002600 */
[----:B------:R-:W-:Y:S01]  /*5aa0*/  ULDC UR10, c[0x0][0x630] ;  /* 0x00018c00000a7ab9 */ /* 0x000fe20000000800 */
[----:B------:R-:W-:Y:S01]  /*5ab0*/  ULDC UR11, c[0x0][0x150] ;  /* 0x00005400000b7ab9 */ /* 0x000fe20000000800 */
[----:B------:R-:W-:Y:S01]  /*5ac0*/  ISETP.NE.AND.EX P0, PT, RZ, UR9, PT, P0 ;  /* 0x00000009ff007c0c */ /* 0x000fe2000bf05300 */
[----:B------:R-:W-:Y:S02]  /*5ad0*/  IMAD.MOV.U32 R4, RZ, RZ, R16 ;  /* 0x000000ffff047224 */ /* 0x000fe400078e0010 */
[----:B------:R-:W-:Y:S01]  /*5ae0*/  IMAD.MOV.U32 R5, RZ, RZ, R17 ;  /* 0x000000ffff057224 */ /* 0x000fe200078e0011 */
[----:B0-----:R-:W-:-:S09]  /*5af0*/  I2FP.F32.U32 R21, R19 ;  /* 0x0000001300157245 */ /* 0x001fd20000201000 */
[----:B------:R-:W-:Y:S05]  /*5b00*/  @!P0 BRA `(.L_x_111) ;  /* 0x0000000000288947 */ /* 0x000fea0003800000 */
[----:B------:R-:W-:Y:S02]  /*5b10*/  ULDC UR7, c[0x0][0x634] ;  /* 0x00018d0000077ab9 */ /* 0x000fe40000000800 */
[----:B------:R-:W-:-:S05]  /*5b20*/  IADD3 R5, P0, R16, UR7, RZ ;  /* 0x0000000710057c10 */ /* 0x000fca000ff1e0ff */
[----:B------:R-:W-:-:S04]  /*5b30*/  IMAD.X R15, RZ, RZ, R17, P0 ;  /* 0x000000ffff0f7224 */ /* 0x000fc800000e0611 */
[----:B------:R-:W-:-:S04]  /*5b40*/  IMAD.WIDE.U32 R6, R15, UR8, RZ ;  /* 0x000000080f067c25 */ /* 0x000fc8000f8e00ff */
[----:B------:R-:W-:-:S04]  /*5b50*/  IMAD.WIDE.U32 R6, P0, R5, UR9, R6 ;  /* 0x0000000905067c25 */ /* 0x000fc8000f800006 */
[----:B------:R-:W-:-:S04]  /*5b60*/  IMAD.WIDE.U32 R4, R5, UR8, RZ ;  /* 0x0000000805047c25 */ /* 0x000fc8000f8e00ff */
[----:B------:R-:W-:Y:S01]  /*5b70*/  IMAD.MOV.U32 R4, RZ, RZ, R7 ;  /* 0x000000ffff047224 */ /* 0x000fe200078e0007 */
[----:B------:R-:W-:Y:S01]  /*5b80*/  IADD3 RZ, P1, R5, R6, RZ ;  /* 0x0000000605ff7210 */ /* 0x000fe20007f3e0ff */
[----:B------:R-:W-:-:S04]  /*5b90*/  IMAD.X R5, RZ, RZ, RZ, P0 ;  /* 0x000000ffff057224 */ /* 0x000fc800000e06ff */
[----:B------:R-:W-:-:S08]  /*5ba0*/  IMAD.WIDE.U32.X R4, R15, UR9, R4, P1 ;  /* 0x000000090f047c25 */ /* 0x000fd000088e0404 */
.L_x_111:
[----:B------:R-:W-:Y:S01]  /*5bb0*/  FMUL R21, R21, UR11 ;  /* 0x0000000b15157c20 */ /* 0x000fe20008400000 */
[--C-:B------:R-:W-:Y:S01]  /*5bc0*/  SHF.R.U64 R15, R4, UR10, R5.reuse ;  /* 0x0000000a040f7c19 */ /* 0x100fe20008001205 */
[----:B------:R-:W-:Y:S01]  /*5bd0*/  ULDC.64 UR8, c[0x0][0x620] ;  /* 0x0001880000087ab9 */ /* 0x000fe20000000a00 */
[----:B------:R-:W-:Y:S01]  /*5be0*/  SHF.R.U32.HI R4, RZ, UR10, R5 ;  /* 0x0000000aff047c19 */ /* 0x000fe20008011605 */
[----:B------:R-:W-:Y:S01]  /*5bf0*/  ULDC.64 UR10, c[0x0][0x640] ;  /* 0x00019000000a7ab9 */ /* 0x000fe20000000a00 */
[----:B------:R-:W-:Y:S01]  /*5c00*/  IADD3 R5, P0, RZ, -R15, RZ ;  /* 0x8000000fff057210 */ /* 0x000fe20007f1e0ff */
[----:B------:R-:W0:Y:S01]  /*5c10*/  F2I.U32.TRUNC.NTZ R21, R21 ;  /* 0x0000001500157305 */ /* 0x000e22000020f000 */
[----:B------:R-:W-:-:S03]  /*5c20*/  ULDC UR7, c[0x0][0x618] ;  /* 0x0001860000077ab9 */ /* 0x000fc60000000800 */
[----:B------:R-:W-:Y:S01]  /*5c30*/  IMAD.X R4, RZ, RZ, ~R4, P0 ;  /* 0x000000ffff047224 */ /* 0x000fe200000e0e04 */
[----:B------:R-:W-:-:S03]  /*5c40*/  ISETP.NE.U32.AND P0, PT, RZ, UR10, PT ;  /* 0x0000000aff007c0c */ /* 0x000fc6000bf05070 */
[----:B------:R-:W-:Y:S01]  /*5c50*/  IMAD R4, R4, UR8, RZ ;  /* 0x0000000804047c24 */ /* 0x000fe2000f8e02ff */
[----:B------:R-:W-:-:S03]  /*5c60*/  ISETP.NE.AND.EX P0, PT, RZ, UR11, PT, P0 ;  /* 0x0000000bff007c0c */ /* 0x000fc6000bf05300 */
[C---:B------:R-:W-:Y:S02]  /*5c70*/  IMAD R7, R5.reuse, UR9, R4 ;  /* 0x0000000905077c24 */ /* 0x040fe4000f8e0204 */
[----:B------:R-:W-:Y:S01]  /*5c80*/  IMAD.WIDE.U32 R4, R5, UR8, R16 ;  /* 0x0000000805047c25 */ /* 0x000fe2000f8e0010 */
[----:B------:R-:W-:-:S03]  /*5c90*/  ULDC UR8, c[0x0][0x154] ;  /* 0x0000550000087ab9 */ /* 0x000fc60000000800 */
[----:B0-----:R-:W-:Y:S02]  /*5ca0*/  IMAD.MOV R6, RZ, RZ, -R21 ;  /* 0x000000ffff067224 */ /* 0x001fe400078e0a15 */
[----:B------:R-:W0:Y:S01]  /*5cb0*/  LDC R21, c[0x0][0x148] ;  /* 0x00005200ff157b82 */ /* 0x000e220000000800 */
[----:B------:R-:W-:Y:S02]  /*5cc0*/  IMAD.IADD R5, R5, 0x1, R7 ;  /* 0x0000000105057824 */ /* 0x000fe400078e0207 */
[----:B-1----:R-:W-:Y:S01]  /*5cd0*/  IMAD R19, R20, R6, R19 ;  /* 0x0000000614137224 */ /* 0x002fe200078e0213 */
[----:B--2---:R-:W-:Y:S02]  /*5ce0*/  I2FP.F32.U32 R6, R14 ;  /* 0x0000000e00067245 */ /* 0x004fe40000201000 */
[--C-:B------:R-:W-:Y:S02]  /*5cf0*/  SHF.R.U64 R20, R4, UR7, R5.reuse ;  /* 0x0000000704147c19 */ /* 0x100fe40008001205 */
[----:B------:R-:W-:Y:S01]  /*5d00*/  SHF.R.U32.HI R5, RZ, UR7, R5 ;  /* 0x00000007ff057c19 */ /* 0x000fe20008011605 */
[----:B------:R-:W-:Y:S01]  /*5d10*/  FMUL R6, R6, UR8 ;  /* 0x0000000806067c20 */ /* 0x000fe20008400000 */
[----:B------:R-:W-:-:S02]  /*5d20*/  ULDC UR7, c[0x0][0x608] ;  /* 0x0001820000077ab9 */ /* 0x000fc40000000800 */
[--C-:B------:R-:W-:Y:S01]  /*5d30*/  SHF.R.U64 R23, R20, UR7, R5.reuse ;  /* 0x0000000714177c19 */ /* 0x100fe20008001205 */
[----:B------:R1:W2:Y:S01]  /*5d40*/  F2I.U32.TRUNC.NTZ R24, R6 ;  /* 0x0000000600187305 */ /* 0x0002a2000020f000 */
[----:B------:R-:W-:Y:S01]  /*5d50*/  SHF.R.U32.HI R4, RZ, UR7, R5 ;  /* 0x00000007ff047c19 */ /* 0x000fe20008011605 */
[----:B------:R-:W-:-:S03]  /*5d60*/  ULDC UR7, c[0x0][0x658] ;  /* 0x0001960000077ab9 */ /* 0x000fc60000000800 */
[--C-:B------:R-:W-:Y:S02]  /*5d70*/  SHF.R.U64 R22, R23, UR7, R4.reuse ;  /* 0x0000000717167c19 */ /* 0x100fe40008001204 */
[----:B------:R-:W-:-:S03]  /*5d80*/  SHF.R.U32.HI R25, RZ, UR7, R4 ;  /* 0x00000007ff197c19 */ /* 0x000fc60008011604 */
[----:B------:R-:W-:Y:S02]  /*5d90*/  IMAD.MOV.U32 R4, RZ, RZ, R22 ;  /* 0x000000ffff047224 */ /* 0x000fe400078e0016 */
[----:B------:R-:W-:Y:S01]  /*5da0*/  IMAD.MOV.U32 R5, RZ, RZ, R25 ;  /* 0x000000ffff057224 */ /* 0x000fe200078e0019 */
[----:B-1----:R-:W-:Y:S06]  /*5db0*/  @!P0 BRA `(.L_x_112) ;  /* 0x0000000000288947 */ /* 0x002fec0003800000 */
        /* <DEDUP_REMOVED lines=10> */
.L_x_112:
[----:B------:R-:W-:Y:S01]  /*5e60*/  ISETP.NE.AND P0, PT, R2, 0x1, PT ;  /* 0x000000010200780c */ /* 0x000fe20003f05270 */
[----:B------:R-:W-:Y:S01]  /*5e70*/  ULDC UR7, c[0x0][0x648] ;  /* 0x0001920000077ab9 */ /* 0x000fe20000000800 */
[----:B------:R-:W-:Y:S01]  /*5e80*/  LOP3.LUT R23, R23, UR6, RZ, 0xc0, !PT ;  /* 0x0000000617177c12 */ /* 0x000fe2000f8ec0ff */
[----:B--2---:R-:W-:Y:S01]  /*5e90*/  IMAD.MOV R24, RZ, RZ, -R24 ;  /* 0x000000ffff187224 */ /* 0x004fe200078e0a18 */
[----:B------:R-:W-:Y:S01]  /*5ea0*/  SHF.R.U64 R4, R4, UR7, R5 ;  /* 0x0000000704047c19 */ /* 0x000fe20008001205 */
[----:B------:R-:W-:Y:S01]  /*5eb0*/  ULDC UR7, c[0x0][0x638] ;  /* 0x00018e0000077ab9 */ /* 0x000fe20000000800 */
[----:B------:R-:W-:Y:S01]  /*5ec0*/  LOP3.LUT R7, R20, UR4, RZ, 0xc0, !PT ;  /* 0x0000000414077c12 */ /* 0x000fe2000f8ec0ff */
[----:B------:R-:W-:Y:S01]  /*5ed0*/  ULDC UR8, c[0x0][0x610] ;  /* 0x0001840000087ab9 */ /* 0x000fe20000000800 */
[----:B------:R-:W-:Y:S02]  /*5ee0*/  IMAD.MOV.U32 R6, RZ, RZ, R15 ;  /* 0x000000ffff067224 */ /* 0x000fe400078e000f */
[----:B------:R-:W-:-:S02]  /*5ef0*/  IMAD.MOV R5, RZ, RZ, -R4 ;  /* 0x000000ffff057224 */ /* 0x000fc400078e0a04 */
[----:B------:R-:W-:Y:S02]  /*5f00*/  IMAD R4, R4, UR5, R23 ;  /* 0x0000000504047c24 */ /* 0x000fe4000f8e0217 */
[----:B0-----:R-:W-:Y:S02]  /*5f10*/  @P0 IMAD R19, R21, R24, R14 ;  /* 0x0000001815130224 */ /* 0x001fe400078e020e */
[----:B------:R-:W-:Y:S01]  /*5f20*/  IMAD R22, R5, UR7, R22 ;  /* 0x0000000705167c24 */ /* 0x000fe2000f8e0216 */
[----:B------:R-:W-:Y:S01]  /*5f30*/  ULDC UR7, c[0x0][0x600] ;  /* 0x0001800000077ab9 */ /* 0x000fe20000000800 */
[----:B------:R-:W-:Y:S02]  /*5f40*/  IMAD R20, R4, UR8, R19 ;  /* 0x0000000804147c24 */ /* 0x000fe4000f8e0213 */
[----:B------:R-:W-:Y:S02]  /*5f50*/  IMAD R5, R22, UR7, R7 ;  /* 0x0000000716057c24 */ /* 0x000fe4000f8e0207 */
[----:B------:R-:W-:-:S03]  /*5f60*/  IMAD.MOV.U32 R4, RZ, RZ, 0x1 ;  /* 0x00000001ff047424 */ /* 0x000fc600078e00ff */
[----:B------:R-:W-:Y:S02]  /*5f70*/  SEL R19, R5, R20, !P0 ;  /* 0x0000001405137207 */ /* 0x000fe40004000000 */
[----:B------:R-:W-:-:S07]  /*5f80*/  SEL R20, R20, R5, !P0 ;  /* 0x0000000514147207 */ /* 0x000fce0004000000 */
.L_x_110:
[----:B------:R-:W-:Y:S05]  /*5f90*/  BSYNC B1 ;  /* 0x0000000000017941 */ /* 0x000fea0003800000 */
.L_x_109:
[----:B------:R-:W-:-:S13]  /*5fa0*/  LOP3.LUT P0, RZ, R4, 0xff, RZ, 0xc0, !PT ;  /* 0x000000ff04ff7812 */ /* 0x000fda000780c0ff */
[----:B------:R-:W-:Y:S05]  /*5fb0*/  @P0 BRA `(.L_x_113) ;  /* 0xfffffff400040947 */ /* 0x000fea000383ffff */
[----:B------:R-:W-:Y:S05]  /*5fc0*/  BSYNC B0 ;  /* 0x0000000000007941 */ /* 0x000fea0003800000 */
.L_x_102:
[----:B------:R-:W-:-:S03]  /*5fd0*/  UMOV UR7, 0xffffffff ;  /* 0xffffffff00077882 */ /* 0x000fc60000000000 */
[----:B------:R-:W-:Y:S05]  /*5fe0*/  BRA.DIV UR7, `(.L_x_114) ;  /* 0x0000000607147947 */ /* 0x000fea000b800000 */
[----:B------:R-:W-:-:S13]  /*5ff0*/  ELECT P6, URZ, PT ;  /* 0x00000000003f782f */ /* 0x000fda00038c0000 */
.L_x_128:
[----:B------:R-:W-:Y:S04]  /*6000*/  BSSY B0, `(.L_x_115) ;  /* 0x000002b000007945 */ /* 0x000fe80003800000 */
[----:B------:R-:W-:Y:S05]  /*6010*/  @!P6 BRA `(.L_x_116) ;  /* 0x0000000000a4e947 */ /* 0x000fea0003800000 */
[----:B------:R-:W-:-:S04]  /*6020*/  LOP3.LUT R18, R18, 0x2, RZ, 0xfc, !PT ;  /* 0x0000000212127812 */ /* 0x000fc800078efcff */
[----:B------:R-:W-:-:S13]  /*6030*/  ISETP.NE.AND P0, PT, R18, 0x3, PT ;  /* 0x000000031200780c */ /* 0x000fda0003f05270 */
[----:B------:R-:W-:Y:S05]  /*6040*/  @!P0 BRA `(.L_x_117) ;  /* 0x0000000000048947 */ /* 0x000fea0003800000 */
[----:B------:R-:W-:Y:S01]  /*6050*/  BPT.TRAP 0x1 ;  /* 0x000000040000795c */ /* 0x000fe20000300000 */
.L_x_117:
[----:B------:R-:W0:Y:S01]  /*6060*/  S2R R5, SR_CgaCtaId ;  /* 0x0000000000057919 */ /* 0x000e220000008800 */
[----:B------:R-:W-:Y:S02]  /*6070*/  MOV R0, 0x400 ;  /* 0x0000040000007802 */ /* 0x000fe40000000f00 */
[----:B------:R-:W-:Y:S02]  /*6080*/  SHF.L.U32 R2, R3, 0x1f, RZ ;  /* 0x0000001f03027819 */ /* 0x000fe400000006ff */
[----:B0-----:R-:W-:-:S05]  /*6090*/  LEA R5, R5, R0, 0x18 ;  /* 0x0000000005057211 */ /* 0x001fca00078ec0ff */
[----:B------:R-:W-:-:S04]  /*60a0*/  VIADD R5, R5, 0x20 ;  /* 0x0000002005057836 */ /* 0x000fc80000000000 */
[C---:B------:R-:W-:Y:S02]  /*60b0*/  IMAD R7, R8.reuse, 0x8, R5 ;  /* 0x0000000808077824 */ /* 0x040fe400078e0205 */
[----:B------:R-:W-:Y:S02]  /*60c0*/  VIADD R8, R8, 0x1 ;  /* 0x0000000108087836 */ /* 0x000fe40000000000 */
[----:B------:R-:W0:Y:S03]  /*60d0*/  SYNCS.PHASECHK.TRANS64.TRYWAIT P0, [R7+URZ], R2 ;  /* 0x00000002070075a7 */ /* 0x000e26000800017f */
[----:B------:R-:W-:-:S04]  /*60e0*/  ISETP.NE.AND P1, PT, R8, 0x4, PT ;  /* 0x000000040800780c */ /* 0x000fc80003f25270 */
[----:B------:R-:W-:Y:S02]  /*60f0*/  SEL R0, RZ, 0x1, P1 ;  /* 0x00000001ff007807 */ /* 0x000fe40000800000 */
[----:B------:R-:W-:Y:S02]  /*6100*/  SEL R8, R8, RZ, P1 ;  /* 0x000000ff08087207 */ /* 0x000fe40000800000 */
[----:B------:R-:W-:-:S03]  /*6110*/  LOP3.LUT R9, R3, R0, RZ, 0x3c, !PT ;  /* 0x0000000003097212 */ /* 0x000fc600078e3cff */
[----:B------:R-:W-:Y:S01]  /*6120*/  IMAD R6, R8, 0x8, R5 ;  /* 0x0000000808067824 */ /* 0x000fe200078e0205 */
[----:B------:R-:W-:Y:S01]  /*6130*/  SHF.L.U32 R3, R9, 0x1f, RZ ;  /* 0x0000001f09037819 */ /* 0x000fe200000006ff */
[----:B0-----:R-:W-:Y:S06]  /*6140*/  @!P0 BRA `(.L_x_118) ;  /* 0x0000000000dc8947 */ /* 0x001fec0003800000 */
.L_x_129:
[----:B------:R-:W1:Y:S01]  /*6150*/  SYNCS.PHASECHK.TRANS64.TRYWAIT P0, [R6+URZ], R3 ;  /* 0x00000003060075a7 */ /* 0x000e62000800017f */
[----:B------:R-:W-:-:S05]  /*6160*/  VIADD R0, R8, 0x1 ;  /* 0x0000000108007836 */ /* 0x000fca0000000000 */
[----:B------:R-:W-:-:S04]  /*6170*/  ISETP.NE.AND P1, PT, R0, 0x4, PT ;  /* 0x000000040000780c */ /* 0x000fc80003f25270 */
[----:B0-----:R-:W-:Y:S02]  /*6180*/  SEL R2, RZ, 0x1, P1 ;  /* 0x00000001ff027807 */ /* 0x001fe40000800000 */
[----:B------:R-:W-:Y:S02]  /*6190*/  SEL R0, R0, RZ, P1 ;  /* 0x000000ff00007207 */ /* 0x000fe40000800000 */
[----:B------:R-:W-:-:S03]  /*61a0*/  LOP3.LUT R9, R9, R2, RZ, 0x3c, !PT ;  /* 0x0000000209097212 */ /* 0x000fc600078e3cff */
[----:B------:R-:W-:Y:S01]  /*61b0*/  IMAD R7, R0, 0x8, R5 ;  /* 0x0000000800077824 */ /* 0x000fe200078e0205 */
[----:B------:R-:W-:Y:S01]  /*61c0*/  SHF.L.U32 R4, R9, 0x1f, RZ ;  /* 0x0000001f09047819 */ /* 0x000fe200000006ff */
[----:B-1----:R-:W-:Y:S06]  /*61d0*/  @!P0 BRA `(.L_x_119) ;  /* 0x0000000000cc8947 */ /* 0x002fec0003800000 */
.L_x_130:
[----:B------:R-:W1:Y:S01]  /*61e0*/  SYNCS.PHASECHK.TRANS64.TRYWAIT P0, [R7+URZ], R4 ;  /* 0x00000004070075a7 */ /* 0x000e62000800017f */
[----:B------:R-:W-:-:S05]  /*61f0*/  VIADD R0, R0, 0x1 ;  /* 0x0000000100007836 */ /* 0x000fca0000000000 */
[----:B------:R-:W-:-:S04]  /*6200*/  ISETP.NE.AND P1, PT, R0, 0x4, PT ;  /* 0x000000040000780c */ /* 0x000fc80003f25270 */
[----:B------:R-:W-:Y:S02]  /*6210*/  SEL R2, RZ, 0x1, P1 ;  /* 0x00000001ff027807 */ /* 0x000fe40000800000 */
[----:B------:R-:W-:Y:S02]  /*6220*/  SEL R0, R0, RZ, P1 ;  /* 0x000000ff00007207 */ /* 0x000fe40000800000 */
[----:B------:R-:W-:Y:S01]  /*6230*/  LOP3.LUT R2, R9, R2, RZ, 0x3c, !PT ;  /* 0x0000000209027212 */ /* 0x000fe200078e3cff */
[----:B-1----:R-:W-:Y:S06]  /*6240*/  @!P0 BRA `(.L_x_120) ;  /* 0x0000000000c48947 */ /* 0x002fec0003800000 */
.L_x_131:
[----:B------:R-:W-:Y:S01]  /*6250*/  IMAD R5, R0, 0x8, R5 ;  /* 0x0000000800057824 */ /* 0x000fe200078e0205 */
[----:B------:R-:W-:-:S07]  /*6260*/  SHF.L.U32 R0, R2, 0x1f, RZ ;  /* 0x0000001f02007819 */ /* 0x000fce00000006ff */
.L_x_121:
[----:B--2---:R2:W3:Y:S02]  /*6270*/  SYNCS.PHASECHK.TRANS64.TRYWAIT P0, [R5+URZ], R0 ;  /* 0x00000000050075a7 */ /* 0x0044e4000800017f */
[----:B---3--:R-:W-:Y:S05]  /*6280*/  @!P0 NANOSLEEP.SYNCS 0x989680 ;  /* 0x009896800000895d */ /* 0x008fea0003900000 */
[----:B------:R-:W3:Y:S02]  /*6290*/  @!P0 SYNCS.PHASECHK.TRANS64 P0, [R5+URZ], R0 ;  /* 0x00000000050085a7 */ /* 0x000ee4000800007f */
[----:B---3--:R-:W-:Y:S05]  /*62a0*/  @!P0 BRA `(.L_x_121) ;  /* 0xfffffffc00f08947 */ /* 0x008fea000383ffff */
.L_x_116:
[----:B------:R-:W-:Y:S05]  /*62b0*/  BSYNC B0 ;  /* 0x0000000000007941 */ /* 0x000fea0003800000 */
.L_x_115:
[----:B------:R-:W-:Y:S05]  /*62c0*/  EXIT ;  /* 0x000000000000794d */ /* 0x000fea0003800000 */
.L_x_21:
[----:B-1----:R1:W2:Y:S02]  /*62d0*/  SYNCS.PHASECHK.TRANS64.TRYWAIT P1, [R3+URZ], R0 ;  /* 0x00000000030075a7 */ /* 0x0022a4000802017f */
[----:B--2---:R-:W-:Y:S05]  /*62e0*/  @!P1 NANOSLEEP.SYNCS 0x989680 ;  /* 0x009896800000995d */ /* 0x004fea0003900000 */
[----:B------:R-:W2:Y:S02]  /*62f0*/  @!P1 SYNCS.PHASECHK.TRANS64 P1, [R3+URZ], R0 ;  /* 0x00000000030095a7 */ /* 0x000ea4000802007f */
[----:B--2---:R-:W-:Y:S05]  /*6300*/  @!P1 BRA `(.L_x_21) ;  /* 0xfffffffc00f09947 */ /* 0x004fea000383ffff */
[----:B------:R-:W-:Y:S05]  /*6310*/  BRA `(.L_x_20) ;  /* 0xffffffb400087947 */ /* 0x000fea000383ffff */
.L_x_26:
[----:B-1----:R1:W2:Y:S02]  /*6320*/  SYNCS.PHASECHK.TRANS64.TRYWAIT P1, [R5+URZ], R4 ;  /* 0x00000004050075a7 */ /* 0x0022a4000802017f */
[----:B--2---:R-:W-:Y:S05]  /*6330*/  @!P1 NANOSLEEP.SYNCS 0x989680 ;  /* 0x009896800000995d */ /* 0x004fea0003900000 */
[----:B------:R-:W2:Y:S02]  /*6340*/  @!P1 SYNCS.PHASECHK.TRANS64 P1, [R5+URZ], R4 ;  /* 0x00000004050095a7 */ /* 0x000ea4000802007f */
[----:B--2---:R-:W-:Y:S05]  /*6350*/  @!P1 BRA `(.L_x_26) ;  /* 0xfffffffc00f09947 */ /* 0x004fea000383ffff */
[----:B------:R-:W-:Y:S05]  /*6360*/  BRA `(.L_x_25) ;  /* 0xffffffb800547947 */ /* 0x000fea000383ffff */
.L_x_103:
[----:B------:R-:W-:Y:S01]  /*6370*/  BSSY B1, `(.L_x_122) ;  /* 0x0000006000017945 */ /* 0x000fe20003800000 */
[----:B------:R-:W-:-:S07]  /*6380*/  IMAD.MOV.U32 R15, RZ, RZ, -0x1 ;  /* 0xffffffffff0f7424 */ /* 0x000fce00078e00ff */
[----:B------:R-:W-:Y:S05]  /*6390*/  WARPSYNC.COLLECTIVE R15, `(.L_x_123) ;  /* 0x000000000f0c7348 */ /* 0x000fea0003c00000 */
[----:B------:R-:W-:Y:S02]  /*63a0*/  ELECT P6, UR62, PT ;  /* 0x00000000003e782f */ /* 0x000fe400038c0000 */
[----:B------:R-:W-:Y:S01]  /*63b0*/  MOV R14, UR62 ;  /* 0x0000003e000e7c02 */ /* 0x000fe20008000f00 */
[----:B------:R-:W-:Y:S10]  /*63c0*/  ENDCOLLECTIVE ;  /* 0x000000000000791b */ /* 0x000ff40003800000 */
.L_x_123:
[----:B------:R-:W-:Y:S05]  /*63d0*/  BSYNC B1 ;  /* 0x0000000000017941 */ /* 0x000fea0003800000 */
.L_x_122:
[----:B------:R-:W-:Y:S05]  /*63e0*/  BRA `(.L_x_124) ;  /* 0xfffffff000047947 */ /* 0x000fea000383ffff */
.L_x_106:
[----:B0-----:R0:W1:Y:S02]  /*63f0*/  SYNCS.PHASECHK.TRANS64.TRYWAIT P0, [R21+URZ+0x20], R14 ;  /* 0x0000200e150075a7 */ /* 0x001064000800017f */
[----:B-1----:R-:W-:Y:S05]  /*6400*/  @!P0 NANOSLEEP.SYNCS 0x989680 ;  /* 0x009896800000895d */ /* 0x002fea0003900000 */
[----:B------:R-:W1:Y:S02]  /*6410*/  @!P0 SYNCS.PHASECHK.TRANS64 P0, [R21+URZ+0x20], R14 ;  /* 0x0000200e150085a7 */ /* 0x000e64000800007f */
[----:B-1----:R-:W-:Y:S05]  /*6420*/  @!P0 BRA `(.L_x_106) ;  /* 0xfffffffc00f08947 */ /* 0x002fea000383ffff */
[----:B------:R-:W-:Y:S05]  /*6430*/  BRA `(.L_x_125) ;  /* 0xfffffff000447947 */ /* 0x000fea000383ffff */
.L_x_114:
[----:B------:R-:W-:Y:S01]  /*6440*/  BSSY B0, `(.L_x_126) ;  /* 0x0000006000007945 */ /* 0x000fe20003800000 */
[----:B------:R-:W-:-:S07]  /*6450*/  IMAD.MOV.U32 R15, RZ, RZ, -0x1 ;  /* 0xffffffffff0f7424 */ /* 0x000fce00078e00ff */
[----:B------:R-:W-:Y:S05]  /*6460*/  WARPSYNC.COLLECTIVE R15, `(.L_x_127) ;  /* 0x000000000f0c7348 */ /* 0x000fea0003c00000 */
[----:B------:R-:W-:Y:S02]  /*6470*/  ELECT P6, UR62, PT ;  /* 0x00000000003e782f */ /* 0x000fe400038c0000 */
[----:B------:R-:W-:Y:S01]  /*6480*/  MOV R14, UR62 ;  /* 0x0000003e000e7c02 */ /* 0x000fe20008000f00 */
[----:B------:R-:W-:Y:S10]  /*6490*/  ENDCOLLECTIVE ;  /* 0x000000000000791b */ /* 0x000ff40003800000 */
.L_x_127:
[----:B------:R-:W-:Y:S05]  /*64a0*/  BSYNC B0 ;  /* 0x0000000000007941 */ /* 0x000fea0003800000 */
.L_x_126:
[----:B------:R-:W-:Y:S05]  /*64b0*/  BRA `(.L_x_128) ;  /* 0xfffffff800d07947 */ /* 0x000fea000383ffff */
.L_x_118:
[----:B0-----:R0:W1:Y:S02]  /*64c0*/  SYNCS.PHASECHK.TRANS64.TRYWAIT P0, [R7+URZ], R2 ;  /* 0x00000002070075a7 */ /* 0x001064000800017f */
[----:B-1----:R-:W-:Y:S05]  /*64d0*/  @!P0 NANOSLEEP.SYNCS 0x989680 ;  /* 0x009896800000895d */ /* 0x002fea0003900000 */
[----:B------:R-:W1:Y:S02]  /*64e0*/  @!P0 SYNCS.PHASECHK.TRANS64 P0, [R7+URZ], R2 ;  /* 0x00000002070085a7 */ /* 0x000e64000800007f */
[----:B-1----:R-:W-:Y:S05]  /*64f0*/  @!P0 BRA `(.L_x_118) ;  /* 0xfffffffc00f08947 */ /* 0x002fea000383ffff */
[----:B------:R-:W-:Y:S05]  /*6500*/  BRA `(.L_x_129) ;  /* 0xfffffffc00107947 */ /* 0x000fea000383ffff */
.L_x_119:
[----:B0-----:R0:W1:Y:S02]  /*6510*/  SYNCS.PHASECHK.TRANS64.TRYWAIT P0, [R6+URZ], R3 ;  /* 0x00000003060075a7 */ /* 0x001064000800017f */
[----:B-1----:R-:W-:Y:S05]  /*6520*/  @!P0 NANOSLEEP.SYNCS 0x989680 ;  /* 0x009896800000895d */ /* 0x002fea0003900000 */
[----:B------:R-:W1:Y:S02]  /*6530*/  @!P0 SYNCS.PHASECHK.TRANS64 P0, [R6+URZ], R3 ;  /* 0x00000003060085a7 */ /* 0x000e64000800007f */
[----:B-1----:R-:W-:Y:S05]  /*6540*/  @!P0 BRA `(.L_x_119) ;  /* 0xfffffffc00f08947 */ /* 0x002fea000383ffff */
[----:B------:R-:W-:Y:S05]  /*6550*/  BRA `(.L_x_130) ;  /* 0xfffffffc00207947 */ /* 0x000fea000383ffff */
.L_x_120:
[----:B-1----:R1:W2:Y:S02]  /*6560*/  SYNCS.PHASECHK.TRANS64.TRYWAIT P0, [R7+URZ], R4 ;  /* 0x00000004070075a7 */ /* 0x0022a4000800017f */
[----:B--2---:R-:W-:Y:S05]  /*6570*/  @!P0 NANOSLEEP.SYNCS 0x989680 ;  /* 0x009896800000895d */ /* 0x004fea0003900000 */
[----:B------:R-:W2:Y:S02]  /*6580*/  @!P0 SYNCS.PHASECHK.TRANS64 P0, [R7+URZ], R4 ;  /* 0x00000004070085a7 */ /* 0x000ea4000800007f */
[----:B--2---:R-:W-:Y:S05]  /*6590*/  @!P0 BRA `(.L_x_120) ;  /* 0xfffffffc00f08947 */ /* 0x004fea000383ffff */
[----:B------:R-:W-:Y:S05]  /*65a0*/  BRA `(.L_x_131) ;  /* 0xfffffffc00287947 */ /* 0x000fea000383ffff */
.L_x_132:
[----:B------:R-:W-:-:S00]  /*65b0*/  BRA `(.L_x_132) ;  /* 0xfffffffc00fc7947 */ /* 0x000fc0000383ffff */
[----:B------:R-:W-:-:S00]  /*65c0*/  NOP ;  /* 0x0000000000007918 */ /* 0x000fc00000000000 */
        /* <DEDUP_REMOVED lines=11> */
.L_x_133:


//--------------------- .nv.global.init           --------------------------
	.section	.nv.global.init,"aw",@progbits
.nv.global.init:
	.type		$str$22,@object
	.size		$str$22,($str$23 - $str$22)
$str$22:
        /*0000*/ 	.byte	0x6b, 0x5f, 0x74, 0x69, 0x6c, 0x65, 0x5f, 0x63, 0x6f, 0x75, 0x6e, 0x74, 0x20, 0x3e, 0x3d, 0x20
        /*0010*/ 	.byte	0x31, 0x00
	.type		$str$23,@object
	.size		$str$23,(__unnamed_1 - $str$23)
$str$23:
        /*0012*/ 	.byte	0x2f, 0x74, 0x6d, 0x70, 0x2f, 0x63, 0x75, 0x74, 0x6c, 0x61, 0x73, 0x73, 0x5f, 0x73, 0x77, 0x65
        /*0022*/ 	.byte	0x65, 0x70, 0x5f, 0x73, 0x72, 0x63, 0x2f, 0x69, 0x6e, 0x63, 0x6c, 0x75, 0x64, 0x65, 0x2f, 0x63
        /*0032*/ 	.byte	0x75, 0x74, 0x6c, 0x61, 0x73, 0x73, 0x2f, 0x67, 0x65, 0x6d, 0x6d, 0x2f, 0x63, 0x6f, 0x6c, 0x6c
        /*0042*/ 	.byte	0x65, 0x63, 0x74, 0x69, 0x76, 0x65, 0x2f, 0x73, 0x6d, 0x39, 0x30, 0x5f, 0x6d, 0x6d, 0x61, 0x5f
        /*0052*/ 	.byte	0x74, 0x6d, 0x61, 0x5f, 0x67, 0x6d, 0x6d, 0x61, 0x5f, 0x73, 0x73, 0x5f, 0x77, 0x61, 0x72, 0x70
        /*0062*/ 	.byte	0x73, 0x70, 0x65, 0x63, 0x69, 0x61, 0x6c, 0x69, 0x7a, 0x65, 0x64, 0x2e, 0x68, 0x70, 0x70, 0x00
	.type		__unnamed_1,@object
	.size		__unnamed_1,(.L_0 - __unnamed_1)
__unnamed_1:
        /*0072*/ 	.byte	0x76, 0x6f, 0x69, 0x64, 0x20, 0x63, 0x75, 0x74, 0x6c, 0x61, 0x73, 0x73, 0x3a, 0x3a, 0x67, 0x65
        /* <DEDUP_REMOVED lines=180> */
        /*0bc2*/ 	.byte	0x65, 0x3a, 0x3a, 0x69, 0x64, 0x65, 0x6e, 0x74, 0x69, 0x74, 0x79, 0x5d, 0x00
.L_0:


//--------------------- .nv.shared._ZN7cutlass13device_kernelINS_4gemm6kernel13GemmUniversalIN4cute5tupleIJiiiiEEENS1_10collective13CollectiveMmaINS1_34MainloopSm90TmaGmmaWarpSpecializedILi4ENS5_IJNS4_1CILi1EEENSA_ILi8EEESB_EEENS1_35KernelTmaWarpSpecializedCooperativeEEENS5_IJNSA_ILi128EEENSA_ILi64EEESG_EEENS_10bfloat16_tENS5_IJlSB_lEEESJ_SK_NS4_8TiledMMAINS4_8MMA_AtomIJNS4_4SM904GMMA27MMA_64x64x16_F32BF16BF16_SSILNSO_5MajorE0ELSQ_0ELNSO_7ScaleInE1ELSR_1EEEEEENS4_6LayoutINS5_IJNSA_ILi2EEESB_SB_EEENS5_IJSB_NSA_ILi0EEESX_EEEEENS5_IJNS4_10UnderscoreES10_S10_EEEEENS4_23SM90_TMA_LOAD_MULTICASTENS4_14ComposedLayoutINS4_7SwizzleILi3ELi4ELi3EEENS4_18smem_ptr_flag_bitsILi16EEENSU_INS5_IJSC_SH_EEENS5_IJSH_SB_EEEEEEEvNS4_8identityENS4_13SM90_TMA_LOADES1C_vS1D_EENS_8epilogue10collective6detail29Sm90TmaWarpSpecializedAdapterINS1H_15DefaultEpilogueISJ_SK_SK_NS1G_6thread17LinearCombinationISJ_Li1EffLNS1L_9ScaleType4KindE0ELNS_15FloatRoundStyleE2ESJ_EENS1_15EpilogueDefaultEEEEEvvEEEEvNT_6ParamsE --------------------------
	.section	.nv.shared._ZN7cutlass13device_kernelINS_4gemm6kernel13GemmUniversalIN4cute5tupleIJiiiiEEENS1_10collective13CollectiveMmaINS1_34MainloopSm90TmaGmmaWarpSpecializedILi4ENS5_IJNS4_1CILi1EEENSA_ILi8EEESB_EEENS1_35KernelTmaWarpSpecializedCooperativeEEENS5_IJNSA_ILi128EEENSA_ILi64EEESG_EEENS_10bfloat16_tENS5_IJlSB_lEEESJ_SK_NS4_8TiledMMAINS4_8MMA_AtomIJNS4_4SM904GMMA27MMA_64x64x16_F32BF16BF16_SSILNSO_5MajorE0ELSQ_0ELNSO_7ScaleInE1ELSR_1EEEEEENS4_6LayoutINS5_IJNSA_ILi2EEESB_SB_EEENS5_IJSB_NSA_ILi0EEESX_EEEEENS5_IJNS4_10UnderscoreES10_S10_EEEEENS4_23SM90_TMA_LOAD_MULTICASTENS4_14ComposedLayoutINS4_7SwizzleILi3ELi4ELi3EEENS4_18smem_ptr_flag_bitsILi16EEENSU_INS5_IJSC_SH_EEENS5_IJSH_SB_EEEEEEEvNS4_8identityENS4_13SM90_TMA_LOADES1C_vS1D_EENS_8epilogue10collective6detail29Sm90TmaWarpSpecializedAdapterINS1H_15DefaultEpilogueISJ_SK_SK_NS1G_6thread17LinearCombinationISJ_Li1EffLNS1L_9ScaleType4KindE0ELNS_15FloatRoundStyleE2ESJ_EENS1_15EpilogueDefaultEEEEEvvEEEEvNT_6ParamsE,"aw",@nobits
	.sectionflags	@""
	.align	16
	.zero		1024


//--------------------- .nv.shared.reserved.0     --------------------------
	.section	.nv.shared.reserved.0,"aw",@nobits
	.weak		__nv_reservedSMEM_offset_0_alias
	.size		__nv_reservedSMEM_offset_0_alias, 0, 0
	.other		__nv_reservedSMEM_offset_0_alias,@"STO_CUDA_RESERVED_SHARED STV_DEFAULT"
__nv_reservedSMEM_offset_0_alias:
	.zero		0


//--------------------- .nv.global                --------------------------
	.section	.nv.global,"aw",@nobits
.nv.global:
	.type		_ZN40_INTERNAL_cb495290_4_k_cu_b6761cf8_238864cute1_E,@object
	.size		_ZN40_INTERNAL_cb495290_4_k_cu_b6761cf8_238864cute1_E,(_ZN40_INTERNAL_cb495290_4_k_cu_b6761cf8_238864cuda3std3__45__cpo6cbeginE - _ZN40_INTERNAL_cb495290_4_k_cu_b6761cf8_238864cute1_E)
_ZN40_INTERNAL_cb495290_4_k_cu_b6761cf8_238864cute1_E:
	.zero		1
	.type		_ZN40_INTERNAL_cb495290_4_k_cu_b6761cf8_238864cuda3std3__45__cpo6cbeginE,@object
	.size		_ZN40_INTERNAL_cb495290_4_k_cu_b6761cf8_238864cuda3std3__45__cpo6cbeginE,(_ZN40_INTERNAL_cb495290_4_k_cu_b6761cf8_238864cuda3std3__48in_placeE - _ZN40_INTERNAL_cb495290_4_k_cu_b6761cf8_238864cuda3std3__45__cpo6cbeginE)
_ZN40_INTERNAL_cb495290_4_k_cu_b6761cf8_238864cuda3std3__45__cpo6cbeginE:
	.zero		1
	.type		_ZN40_INTERNAL_cb495290_4_k_cu_b6761cf8_238864cuda3std3__48in_placeE,@object
	.size		_ZN40_INTERNAL_cb495290_4_k_cu_b6761cf8_238864cuda3std3__48in_placeE,(_ZN40_INTERNAL_cb495290_4_k_cu_b6761cf8_238864cuda3std6ranges3__45__cpo9iter_moveE - _ZN40_INTERNAL_cb495290_4_k_cu_b6761cf8_238864cuda3std3__48in_placeE)
_ZN40_INTERNAL_cb495290_4_k_cu_b6761cf8_238864cuda3std3__48in_placeE:
	.zero		1
	.type		_ZN40_INTERNAL_cb495290_4_k_cu_b6761cf8_238864cuda3std6ranges3__45__cpo9iter_moveE,@object
	.size		_ZN40_INTERNAL_cb495290_4_k_cu_b6761cf8_238864cuda3std6ranges3__45__cpo9iter_moveE,(_ZN40_INTERNAL_cb495290_4_k_cu_b6761cf8_238864cuda3std3__45__cpo5beginE - _ZN40_INTERNAL_cb495290_4_k_cu_b6761cf8_238864cuda3std6ranges3__45__cpo9iter_moveE)
_ZN40_INTERNAL_cb495290_4_k_cu_b6761cf8_238864cuda3std6ranges3__45__cpo9iter_moveE:
	.zero		1
	.type		_ZN40_INTERNAL_cb495290_4_k_cu_b6761cf8_238864cuda3std3__45__cpo5beginE,@object
	.size		_ZN40_INTERNAL_cb495290_4_k_cu_b6761cf8_238864cuda3std3__45__cpo5beginE,(_ZN40_INTERNAL_cb495290_4_k_cu_b6761cf8_238864cuda3std3__442_GLOBAL__N__cb495290_4_k_cu_b6761cf8_238866ignoreE - _ZN40_INTERNAL_cb495290_4_k_cu_b6761cf8_238864cuda3std3__45__cpo5beginE)
_ZN40_INTERNAL_cb495290_4_k_cu_b6761cf8_238864cuda3std3__45__cpo5beginE:
	.zero		1
	.type		_ZN40_INTERNAL_cb495290_4_k_cu_b6761cf8_238864cuda3std3__442_GLOBAL__N__cb495290_4_k_cu_b6761cf8_238866ignoreE,@object
	.size		_ZN40_INTERNAL_cb495290_4_k_cu_b6761cf8_238864cuda3std3__442_GLOBAL__N__cb495290_4_k_cu_b6761cf8_238866ignoreE,(_ZN40_INTERNAL_cb495290_4_k_cu_b6761cf8_238864cute7productE - _ZN40_INTERNAL_cb495290_4_k_cu_b6761cf8_238864cuda3std3__442_GLOBAL__N__cb495290_4_k_cu_b6761cf8_238866ignoreE)
_ZN40_INTERNAL_cb495290_4_k_cu_b6761cf8_238864cuda3std3__442_GLOBAL__N__cb495290_4_k_cu_b6761cf8_238866ignoreE:
	.zero		1
	.type		_ZN40_INTERNAL_cb495290_4_k_cu_b6761cf8_238864cute7productE,@object
	.size		_ZN40_INTERNAL_cb495290_4_k_cu_b6761cf8_238864cute7productE,(_ZN40_INTERNAL_cb495290_4_k_cu_b6761cf8_238864cuda3std3__45__cpo3endE - _ZN40_INTERNAL_cb495290_4_k_cu_b6761cf8_238864cute7productE)
_ZN40_INTERNAL_cb495290_4_k_cu_b6761cf8_238864cute7productE:
	.zero		1
	.type		_ZN40_INTERNAL_cb495290_4_k_cu_b6761cf8_238864cuda3std3__45__cpo3endE,@object
	.size		_ZN40_INTERNAL_cb495290_4_k_cu_b6761cf8_238864cuda3std3__45__cpo3endE,(_ZN40_INTERNAL_cb495290_4_k_cu_b6761cf8_238864cuda3std3__419piecewise_constructE - _ZN40_INTERNAL_cb495290_4_k_cu_b6761cf8_238864cuda3std3__45__cpo3endE)
_ZN40_INTERNAL_cb495290_4_k_cu_b6761cf8_238864cuda3std3__45__cpo3endE:
	.zero		1
	.type		_ZN40_INTERNAL_cb495290_4_k_cu_b6761cf8_238864cuda3std3__419piecewise_constructE,@object
	.size		_ZN40_INTERNAL_cb495290_4_k_cu_b6761cf8_238864cuda3std3__419piecewise_constructE,(_ZN40_INTERNAL_cb495290_4_k_cu_b6761cf8_238864cuda3std3__45__cpo4cendE - _ZN40_INTERNAL_cb495290_4_k_cu_b6761cf8_238864cuda3std3__419piecewise_constructE)
_ZN40_INTERNAL_cb495290_4_k_cu_b6761cf8_238864cuda3std3__419piecewise_constructE:
	.zero		1
	.type		_ZN40_INTERNAL_cb495290_4_k_cu_b6761cf8_238864cuda3std3__45__cpo4cendE,@object
	.size		_ZN40_INTERNAL_cb495290_4_k_cu_b6761cf8_238864cuda3std3__45__cpo4cendE,(_ZN40_INTERNAL_cb495290_4_k_cu_b6761cf8_238864cuda3std6ranges3__45__cpo4swapE - _ZN40_INTERNAL_cb495290_4_k_cu_b6761cf8_238864cuda3std3__45__cpo4cendE)
_ZN40_INTERNAL_cb495290_4_k_cu_b6761cf8_238864cuda3std3__45__cpo4cendE:
	.zero		1
	.type		_ZN40_INTERNAL_cb495290_4_k_cu_b6761cf8_238864cuda3std6ranges3__45__cpo4swapE,@object
	.size		_ZN40_INTERNAL_cb495290_4_k_cu_b6761cf8_238864cuda3std6ranges3__45__cpo4swapE,(.L_8 - _ZN40_INTERNAL_cb495290_4_k_cu_b6761cf8_238864cuda3std6ranges3__45__cpo4swapE)
_ZN40_INTERNAL_cb495290_4_k_cu_b6761cf8_238864cuda3std6ranges3__45__cpo4swapE:
	.zero		1
.L_8:


//--------------------- .nv.constant0._ZN7cutlass13device_kernelINS_4gemm6kernel13GemmUniversalIN4cute5tupleIJiiiiEEENS1_10collective13CollectiveMmaINS1_34MainloopSm90TmaGmmaWarpSpecializedILi4ENS5_IJNS4_1CILi1EEENSA_ILi8EEESB_EEENS1_35KernelTmaWarpSpecializedCooperativeEEENS5_IJNSA_ILi128EEENSA_ILi64EEESG_EEENS_10bfloat16_tENS5_IJlSB_lEEESJ_SK_NS4_8TiledMMAINS4_8MMA_AtomIJNS4_4SM904GMMA27MMA_64x64x16_F32BF16BF16_SSILNSO_5MajorE0ELSQ_0ELNSO_7ScaleInE1ELSR_1EEEEEENS4_6LayoutINS5_IJNSA_ILi2EEESB_SB_EEENS5_IJSB_NSA_ILi0EEESX_EEEEENS5_IJNS4_10UnderscoreES10_S10_EEEEENS4_23SM90_TMA_LOAD_MULTICASTENS4_14ComposedLayoutINS4_7SwizzleILi3ELi4ELi3EEENS4_18smem_ptr_flag_bitsILi16EEENSU_INS5_IJSC_SH_EEENS5_IJSH_SB_EEEEEEEvNS4_8identityENS4_13SM90_TMA_LOADES1C_vS1D_EENS_8epilogue10collective6detail29Sm90TmaWarpSpecializedAdapterINS1H_15DefaultEpilogueISJ_SK_SK_NS1G_6thread17LinearCombinationISJ_Li1EffLNS1L_9ScaleType4KindE0ELNS_15FloatRoundStyleE2ESJ_EENS1_15EpilogueDefaultEEEEEvvEEEEvNT_6ParamsE --------------------------
	.section	.nv.constant0._ZN7cutlass13device_kernelINS_4gemm6kernel13GemmUniversalIN4cute5tupleIJiiiiEEENS1_10collective13CollectiveMmaINS1_34MainloopSm90TmaGmmaWarpSpecializedILi4ENS5_IJNS4_1CILi1EEENSA_ILi8EEESB_EEENS1_35KernelTmaWarpSpecializedCooperativeEEENS5_IJNSA_ILi128EEENSA_ILi64EEESG_EEENS_10bfloat16_tENS5_IJlSB_lEEESJ_SK_NS4_8TiledMMAINS4_8MMA_AtomIJNS4_4SM904GMMA27MMA_64x64x16_F32BF16BF16_SSILNSO_5MajorE0ELSQ_0ELNSO_7ScaleInE1ELSR_1EEEEEENS4_6LayoutINS5_IJNSA_ILi2EEESB_SB_EEENS5_IJSB_NSA_ILi0EEESX_EEEEENS5_IJNS4_10UnderscoreES10_S10_EEEEENS4_23SM90_TMA_LOAD_MULTICASTENS4_14ComposedLayoutINS4_7SwizzleILi3ELi4ELi3EEENS4_18smem_ptr_flag_bitsILi16EEENSU_INS5_IJSC_SH_EEENS5_IJSH_SB_EEEEEEEvNS4_8identityENS4_13SM90_TMA_LOADES1C_vS1D_EENS_8epilogue10collective6detail29Sm90TmaWarpSpecializedAdapterINS1H_15DefaultEpilogueISJ_SK_SK_NS1G_6thread17LinearCombinationISJ_Li1EffLNS1L_9ScaleType4KindE0ELNS_15FloatRoundStyleE2ESJ_EENS1_15EpilogueDefaultEEEEEvvEEEEvNT_6ParamsE,"a",@progbits
	.sectionflags	@""
	.align	4
.nv.constant0._ZN7cutlass13device_kernelINS_4gemm6kernel13GemmUniversalIN4cute5tupleIJiiiiEEENS1_10collective13CollectiveMmaINS1_34MainloopSm90TmaGmmaWarpSpecializedILi4ENS5_IJNS4_1CILi1EEENSA_ILi8EEESB_EEENS1_35KernelTmaWarpSpecializedCooperativeEEENS5_IJNSA_ILi128EEENSA_ILi64EEESG_EEENS_10bfloat16_tENS5_IJlSB_lEEESJ_SK_NS4_8TiledMMAINS4_8MMA_AtomIJNS4_4SM904GMMA27MMA_64x64x16_F32BF16BF16_SSILNSO_5MajorE0ELSQ_0ELNSO_7ScaleInE1ELSR_1EEEEEENS4_6LayoutINS5_IJNSA_ILi2EEESB_SB_EEENS5_IJSB_NSA_ILi0EEESX_EEEEENS5_IJNS4_10UnderscoreES10_S10_EEEEENS4_23SM90_TMA_LOAD_MULTICASTENS4_14ComposedLayoutINS4_7SwizzleILi3ELi4ELi3EEENS4_18smem_ptr_flag_bitsILi16EEENSU_INS5_IJSC_SH_EEENS5_IJSH_SB_EEEEEEEvNS4_8identityENS4_13SM90_TMA_LOADES1C_vS1D_EENS_8epilogue10collective6detail29Sm90TmaWarpSpecializedAdapterINS1H_15DefaultEpilogueISJ_SK_SK_NS1G_6thread17LinearCombinationISJ_Li1EffLNS1L_9ScaleType4KindE0ELNS_15FloatRoundStyleE2ESJ_EENS1_15EpilogueDefaultEEEEEvvEEEEvNT_6ParamsE:
	.zero		1664


//--------------------- SYMBOLS --------------------------

	.type		.nv.reservedSmem.offset0,@object
	.size		.nv.reservedSmem.offset0,0x4
	.type		__assertfail,@function
